	.target	sm_90a

	.elftype	@"ET_EXEC"


//--------------------- .note.nv.tkinfo           --------------------------
	.section	.note.nv.tkinfo,"",@"SHT_NOTE"
	.sectionflags	@"SHF_NOTE_NV_TKINFO"
	.tkinfo
        /*0018*/ 	.word	0x00000002
        /*0030*/ 	.string	""
        /*0030*/ 	.string	"ptxas"
        /*0030*/ 	.string	"Cuda compilation tools, release 13.0, V13.0.88"
        /*0030*/ 	.string	"Build cuda_13.0.r13.0/compiler.36424714_0"
        /*0030*/ 	.string	"-arch sm_90a -m 64 "



//--------------------- .note.nv.cuinfo           --------------------------
	.section	.note.nv.cuinfo,"",@"SHT_NOTE"
	.sectionflags	@"SHF_NOTE_NV_CUINFO"
        /*0018*/ 	.short	0x0002
        /*001a*/ 	.short	0x005a
        /*001c*/ 	.short	0x0082
	.zero		2


//--------------------- .nv.info                  --------------------------
	.section	.nv.info,"",@"SHT_CUDA_INFO"
	.align	4


	//----- nvinfo : EIATTR_REGCOUNT
	.align		4
        /*0000*/ 	.byte	0x04, 0x2f
        /*0002*/ 	.short	(.L_15 - .L_14)
	.align		4
.L_14:
        /*0004*/ 	.word	index@(_ZN7cutlass13device_kernelINS_4gemm6kernel13GemmUniversalIN4cute5tupleIJiiiiEEENS1_10collective13CollectiveMmaINS1_34MainloopSm90TmaGmmaWarpSpecializedILi2ENS5_IJNS4_1CILi2EEENSA_ILi1EEESC_EEENS1_35KernelTmaWarpSpecializedCooperativeEEENS5_IJNSA_ILi384EEENSA_ILi256EEENSA_ILi64EEEEEENS_6half_tENS5_IJlSC_lEEESK_SL_NS4_8TiledMMAINS4_8MMA_AtomIJNS4_4SM904GMMA26MMA_64x256x16_F32F16F16_SSILNSP_5MajorE0ELSR_0ELNSP_7ScaleInE1ELSS_1EEEEEENS4_6LayoutISD_NS5_IJSC_NSA_ILi0EEESW_EEEEENS5_IJNS4_10UnderscoreESZ_SZ_EEEEENS4_13SM90_TMA_LOADENS4_14ComposedLayoutINS4_7SwizzleILi3ELi4ELi3EEENS4_18smem_ptr_flag_bitsILi16EEENSV_INS5_IJNSA_ILi8EEESI_EEENS5_IJSI_SC_EEEEEEEvNS4_8identityENS4_23SM90_TMA_LOAD_MULTICASTES1C_vS1D_EENS_8epilogue10collective6detail29Sm90TmaWarpSpecializedAdapterINS1H_15DefaultEpilogueISK_SL_SL_NS1G_6thread17LinearCombinationISK_Li1EffLNS1L_9ScaleType4KindE0ELNS_15FloatRoundStyleE2ESK_EENS1_15EpilogueDefaultEEEEEvvEEEEvNT_6ParamsE)
        /*0008*/ 	.word	0x000000a8


	//----- nvinfo : EIATTR_FRAME_SIZE
	.align		4
.L_15:
        /*000c*/ 	.byte	0x04, 0x11
        /*000e*/ 	.short	(.L_17 - .L_16)
	.align		4
.L_16:
        /*0010*/ 	.word	index@(_ZN7cutlass13device_kernelINS_4gemm6kernel13GemmUniversalIN4cute5tupleIJiiiiEEENS1_10collective13CollectiveMmaINS1_34MainloopSm90TmaGmmaWarpSpecializedILi2ENS5_IJNS4_1CILi2EEENSA_ILi1EEESC_EEENS1_35KernelTmaWarpSpecializedCooperativeEEENS5_IJNSA_ILi384EEENSA_ILi256EEENSA_ILi64EEEEEENS_6half_tENS5_IJlSC_lEEESK_SL_NS4_8TiledMMAINS4_8MMA_AtomIJNS4_4SM904GMMA26MMA_64x256x16_F32F16F16_SSILNSP_5MajorE0ELSR_0ELNSP_7ScaleInE1ELSS_1EEEEEENS4_6LayoutISD_NS5_IJSC_NSA_ILi0EEESW_EEEEENS5_IJNS4_10UnderscoreESZ_SZ_EEEEENS4_13SM90_TMA_LOADENS4_14ComposedLayoutINS4_7SwizzleILi3ELi4ELi3EEENS4_18smem_ptr_flag_bitsILi16EEENSV_INS5_IJNSA_ILi8EEESI_EEENS5_IJSI_SC_EEEEEEEvNS4_8identityENS4_23SM90_TMA_LOAD_MULTICASTES1C_vS1D_EENS_8epilogue10collective6detail29Sm90TmaWarpSpecializedAdapterINS1H_15DefaultEpilogueISK_SL_SL_NS1G_6thread17LinearCombinationISK_Li1EffLNS1L_9ScaleType4KindE0ELNS_15FloatRoundStyleE2ESK_EENS1_15EpilogueDefaultEEEEEvvEEEEvNT_6ParamsE)
        /*0014*/ 	.word	0x00001170


	//----- nvinfo : EIATTR_MIN_STACK_SIZE
	.align		4
.L_17:
        /*0018*/ 	.byte	0x04, 0x12
        /*001a*/ 	.short	(.L_19 - .L_18)
	.align		4
.L_18:
        /*001c*/ 	.word	index@(_ZN7cutlass13device_kernelINS_4gemm6kernel13GemmUniversalIN4cute5tupleIJiiiiEEENS1_10collective13CollectiveMmaINS1_34MainloopSm90TmaGmmaWarpSpecializedILi2ENS5_IJNS4_1CILi2EEENSA_ILi1EEESC_EEENS1_35KernelTmaWarpSpecializedCooperativeEEENS5_IJNSA_ILi384EEENSA_ILi256EEENSA_ILi64EEEEEENS_6half_tENS5_IJlSC_lEEESK_SL_NS4_8TiledMMAINS4_8MMA_AtomIJNS4_4SM904GMMA26MMA_64x256x16_F32F16F16_SSILNSP_5MajorE0ELSR_0ELNSP_7ScaleInE1ELSS_1EEEEEENS4_6LayoutISD_NS5_IJSC_NSA_ILi0EEESW_EEEEENS5_IJNS4_10UnderscoreESZ_SZ_EEEEENS4_13SM90_TMA_LOADENS4_14ComposedLayoutINS4_7SwizzleILi3ELi4ELi3EEENS4_18smem_ptr_flag_bitsILi16EEENSV_INS5_IJNSA_ILi8EEESI_EEENS5_IJSI_SC_EEEEEEEvNS4_8identityENS4_23SM90_TMA_LOAD_MULTICASTES1C_vS1D_EENS_8epilogue10collective6detail29Sm90TmaWarpSpecializedAdapterINS1H_15DefaultEpilogueISK_SL_SL_NS1G_6thread17LinearCombinationISK_Li1EffLNS1L_9ScaleType4KindE0ELNS_15FloatRoundStyleE2ESK_EENS1_15EpilogueDefaultEEEEEvvEEEEvNT_6ParamsE)
        /*0020*/ 	.word	0x00001170
.L_19:


//--------------------- .nv.compat                --------------------------
	.section	.nv.compat,"",@"SHT_CUDA_COMPAT_INFO"
	.align	4
        /*0000*/ 	.byte	0x02, 0x09, 0x01, 0x00, 0x02, 0x02, 0x04, 0x00, 0x02, 0x05, 0x05, 0x00, 0x03, 0x07, 0x01, 0x01
        /*0010*/ 	.byte	0x02, 0x03, 0x01, 0x00, 0x02, 0x06, 0x01, 0x00, 0x04, 0x0b, 0x08, 0x00, 0x00, 0x00, 0x00, 0x00
        /*0020*/ 	.byte	0x00, 0x00, 0x00, 0x00


//--------------------- .nv.info._ZN7cutlass13device_kernelINS_4gemm6kernel13GemmUniversalIN4cute5tupleIJiiiiEEENS1_10collective13CollectiveMmaINS1_34MainloopSm90TmaGmmaWarpSpecializedILi2ENS5_IJNS4_1CILi2EEENSA_ILi1EEESC_EEENS1_35KernelTmaWarpSpecializedCooperativeEEENS5_IJNSA_ILi384EEENSA_ILi256EEENSA_ILi64EEEEEENS_6half_tENS5_IJlSC_lEEESK_SL_NS4_8TiledMMAINS4_8MMA_AtomIJNS4_4SM904GMMA26MMA_64x256x16_F32F16F16_SSILNSP_5MajorE0ELSR_0ELNSP_7ScaleInE1ELSS_1EEEEEENS4_6LayoutISD_NS5_IJSC_NSA_ILi0EEESW_EEEEENS5_IJNS4_10UnderscoreESZ_SZ_EEEEENS4_13SM90_TMA_LOADENS4_14ComposedLayoutINS4_7SwizzleILi3ELi4ELi3EEENS4_18smem_ptr_flag_bitsILi16EEENSV_INS5_IJNSA_ILi8EEESI_EEENS5_IJSI_SC_EEEEEEEvNS4_8identityENS4_23SM90_TMA_LOAD_MULTICASTES1C_vS1D_EENS_8epilogue10collective6detail29Sm90TmaWarpSpecializedAdapterINS1H_15DefaultEpilogueISK_SL_SL_NS1G_6thread17LinearCombinationISK_Li1EffLNS1L_9ScaleType4KindE0ELNS_15FloatRoundStyleE2ESK_EENS1_15EpilogueDefaultEEEEEvvEEEEvNT_6ParamsE --------------------------
	.section	.nv.info._ZN7cutlass13device_kernelINS_4gemm6kernel13GemmUniversalIN4cute5tupleIJiiiiEEENS1_10collective13CollectiveMmaINS1_34MainloopSm90TmaGmmaWarpSpecializedILi2ENS5_IJNS4_1CILi2EEENSA_ILi1EEESC_EEENS1_35KernelTmaWarpSpecializedCooperativeEEENS5_IJNSA_ILi384EEENSA_ILi256EEENSA_ILi64EEEEEENS_6half_tENS5_IJlSC_lEEESK_SL_NS4_8TiledMMAINS4_8MMA_AtomIJNS4_4SM904GMMA26MMA_64x256x16_F32F16F16_SSILNSP_5MajorE0ELSR_0ELNSP_7ScaleInE1ELSS_1EEEEEENS4_6LayoutISD_NS5_IJSC_NSA_ILi0EEESW_EEEEENS5_IJNS4_10UnderscoreESZ_SZ_EEEEENS4_13SM90_TMA_LOADENS4_14ComposedLayoutINS4_7SwizzleILi3ELi4ELi3EEENS4_18smem_ptr_flag_bitsILi16EEENSV_INS5_IJNSA_ILi8EEESI_EEENS5_IJSI_SC_EEEEEEEvNS4_8identityENS4_23SM90_TMA_LOAD_MULTICASTES1C_vS1D_EENS_8epilogue10collective6detail29Sm90TmaWarpSpecializedAdapterINS1H_15DefaultEpilogueISK_SL_SL_NS1G_6thread17LinearCombinationISK_Li1EffLNS1L_9ScaleType4KindE0ELNS_15FloatRoundStyleE2ESK_EENS1_15EpilogueDefaultEEEEEvvEEEEvNT_6ParamsE,"",@"SHT_CUDA_INFO"
	.sectionflags	@""
	.align	4


	//----- nvinfo : EIATTR_CUDA_API_VERSION
	.align		4
        /*0000*/ 	.byte	0x04, 0x37
        /*0002*/ 	.short	(.L_21 - .L_20)
.L_20:
        /*0004*/ 	.word	0x00000082


	//----- nvinfo : EIATTR_KPARAM_INFO
	.align		4
.L_21:
        /*0008*/ 	.byte	0x04, 0x17
        /*000a*/ 	.short	(.L_23 - .L_22)
.L_22:
        /*000c*/ 	.word	0x00000000
        /*0010*/ 	.short	0x0000
        /*0012*/ 	.short	0x0070
        /*0014*/ 	.byte	0x00, 0xf0, 0x01, 0x10


	//----- nvinfo : EIATTR_SPARSE_MMA_MASK
	.align		4
.L_23:
        /*0018*/ 	.byte	0x03, 0x50
        /*001a*/ 	.short	0x0000


	//----- nvinfo : EIATTR_MAXREG_COUNT
	.align		4
        /*001c*/ 	.byte	0x03, 0x1b
        /*001e*/ 	.short	0x00a8


	//----- nvinfo : EIATTR_NUM_BARRIERS
	.align		4
        /*0020*/ 	.byte	0x02, 0x4c
        /*0022*/ 	.byte	0x01
	.zero		1


	//----- nvinfo : EIATTR_EXTERNS
	.align		4
        /*0024*/ 	.byte	0x04, 0x0f
        /*0026*/ 	.short	(.L_25 - .L_24)


	//   ....[0]....
	.align		4
.L_24:
        /*0028*/ 	.word	index@(__assertfail)


	//----- nvinfo : EIATTR_ANNOTATIONS
	.align		4
.L_25:
        /*002c*/ 	.byte	0x04, 0x55
        /*002e*/ 	.short	(.L_27 - .L_26)


	//   ....[0]....
.L_26:
        /*0030*/ 	.word	0x00000001
        /*0034*/ 	.byte	0xb0, 0x09, 0x00, 0x00, 0x01, 0x00, 0x00, 0x00, 0xd0, 0x09, 0x00, 0x00, 0x01, 0x00, 0x00, 0x00
        /* <DEDUP_REMOVED lines=1946> */
        /*79e4*/ 	.byte	0x60, 0xb7, 0x02, 0x00, 0x01, 0x00, 0x00, 0x00, 0x80, 0xb7, 0x02, 0x00


	//----- nvinfo : EIATTR_MERCURY_ISA_VERSION
	.align		4
.L_27:
        /*79f0*/ 	.byte	0x03, 0x5f
        /*79f2*/ 	.short	0x0101


	//----- nvinfo : EIATTR_INT_WARP_WIDE_INSTR_OFFSETS
	.align		4
        /*79f4*/ 	.byte	0x04, 0x31
        /*79f6*/ 	.short	(.L_29 - .L_28)


	//   ....[0]....
.L_28:
        /*79f8*/ 	.word	0x00000540


	//   ....[1]....
        /*79fc*/ 	.word	0x00000550


	//   ....[2]....
        /*7a00*/ 	.word	0x000006c0


	//   ....[3]....
        /*7a04*/ 	.word	0x00011550


	//----- nvinfo : EIATTR_COOP_GROUP_MASK_REGIDS
	.align		4
.L_29:
        /*7a08*/ 	.byte	0x04, 0x29
        /*7a0a*/ 	.short	(.L_31 - .L_30)


	//   ....[0]....
.L_30:
        /*7a0c*/ 	.word	0xffffffff


	//   ....[1]....
        /*7a10*/ 	.word	0xffffffff


	//   ....[2]....
        /*7a14*/ 	.word	0xffffffff


	//   ....[3]....
        /*7a18*/ 	.word	0xffffffff


	//   ....[4]....
        /*7a1c*/ 	.word	0xffffffff


	//   ....[5]....
        /*7a20*/ 	.word	0xffffffff


	//----- nvinfo : EIATTR_COOP_GROUP_INSTR_OFFSETS
	.align		4
.L_31:
        /*7a24*/ 	.byte	0x04, 0x28
        /*7a26*/ 	.short	(.L_33 - .L_32)


	//   ....[0]....
.L_32:
        /*7a28*/ 	.word	0x00000070


	//   ....[1]....
        /*7a2c*/ 	.word	0x00000080


	//   ....[2]....
        /*7a30*/ 	.word	0x000001a0


	//   ....[3]....
        /*7a34*/ 	.word	0x00000390


	//   ....[4]....
        /*7a38*/ 	.word	0x00000800


	//   ....[5]....
        /*7a3c*/ 	.word	0x000013d0


	//----- nvinfo : EIATTR_REG_RECONFIG
	.align		4
.L_33:
        /*7a40*/ 	.byte	0x01, 0x54
	.zero		2


	//----- nvinfo : EIATTR_SYSCALL_OFFSETS
	.align		4
        /*7a44*/ 	.byte	0x04, 0x46
        /*7a46*/ 	.short	(.L_35 - .L_34)


	//   ....[0]....
.L_34:
        /*7a48*/ 	.word	0x00001580


	//----- nvinfo : EIATTR_MBARRIER_INSTR_OFFSETS
	.align		4
.L_35:
        /*7a4c*/ 	.byte	0x04, 0x39
        /*7a4e*/ 	.short	(.L_37 - .L_36)


	//   ....[0]....
.L_36:
        /*7a50*/ 	.word	0x00000320
        /*7a54*/ 	.word	0x000000ff
        /*7a58*/ 	.word	0x00000000
        /*7a5c*/ 	.short	0x0100
        /*7a5e*/ 	.byte	0x08
	.zero		1


	//   ....[1]....
        /*7a60*/ 	.word	0x00000330
        /*7a64*/ 	.word	0x000000ff
        /*7a68*/ 	.word	0x00000010
        /*7a6c*/ 	.short	0x0100
        /*7a6e*/ 	.byte	0x08
	.zero		1


	//   ....[2]....
        /*7a70*/ 	.word	0x00000340
        /*7a74*/ 	.word	0x000000ff
        /*7a78*/ 	.word	0x00000008
        /*7a7c*/ 	.short	0x0100
        /*7a7e*/ 	.byte	0x08
	.zero		1


	//   ....[3]....
        /*7a80*/ 	.word	0x00000350
        /*7a84*/ 	.word	0x000000ff
        /*7a88*/ 	.word	0x00000018
        /*7a8c*/ 	.short	0x0100
        /*7a8e*/ 	.byte	0x08
	.zero		1


	//   ....[4]....
        /*7a90*/ 	.word	0x00000730
        /*7a94*/ 	.word	0x000000ff
        /*7a98*/ 	.word	0x00000030
        /*7a9c*/ 	.short	0x0100
        /*7a9e*/ 	.byte	0x06
	.zero		1


	//   ....[5]....
        /*7aa0*/ 	.word	0x00000760
        /*7aa4*/ 	.word	0x000000ff
        /*7aa8*/ 	.word	0x00000038
        /*7aac*/ 	.short	0x0100
        /*7aae*/ 	.byte	0x06
	.zero		1


	//   ....[6]....
        /*7ab0*/ 	.word	0x00001660
        /*7ab4*/ 	.word	0x00000004
        /*7ab8*/ 	.word	0x00000000
        /*7abc*/ 	.short	0x010a
        /*7abe*/ 	.byte	0x3f
	.zero		1


	//   ....[7]....
        /*7ac0*/ 	.word	0x000016a0
        /*7ac4*/ 	.word	0x00000004
        /*7ac8*/ 	.word	0x00000000
        /*7acc*/ 	.short	0x010a
        /*7ace*/ 	.byte	0x3f
	.zero		1


	//   ....[8]....
        /*7ad0*/ 	.word	0x000089f0
        /*7ad4*/ 	.word	0x00000004
        /*7ad8*/ 	.word	0x00000000
        /*7adc*/ 	.short	0x010a
        /*7ade*/ 	.byte	0x3f
	.zero		1


	//   ....[9]....
        /*7ae0*/ 	.word	0x00008a30
        /*7ae4*/ 	.word	0x00000004
        /*7ae8*/ 	.word	0x00000000
        /*7aec*/ 	.short	0x010a
        /*7aee*/ 	.byte	0x3f
	.zero		1


	//   ....[10]....
        /*7af0*/ 	.word	0x000113e0
        /*7af4*/ 	.word	0x00000004
        /*7af8*/ 	.word	0x00000000
        /*7afc*/ 	.short	0x0101
        /*7afe*/ 	.byte	0x3f
	.zero		1


	//   ....[11]....
        /*7b00*/ 	.word	0x000115e0
        /*7b04*/ 	.word	0x00000000
        /*7b08*/ 	.word	0x00000000
        /*7b0c*/ 	.short	0x0101
        /*7b0e*/ 	.byte	0x3f
	.zero		1


	//   ....[12]....
        /*7b10*/ 	.word	0x0002b2e0
        /*7b14*/ 	.word	0x0000000f
        /*7b18*/ 	.word	0x00000010
        /*7b1c*/ 	.short	0x010a
        /*7b1e*/ 	.byte	0x3f
	.zero		1


	//   ....[13]....
        /*7b20*/ 	.word	0x0002b6f0
        /*7b24*/ 	.word	0x00000002
        /*7b28*/ 	.word	0x00000038
        /*7b2c*/ 	.short	0x0101
        /*7b2e*/ 	.byte	0x3f
	.zero		1


	//   ....[14]....
        /*7b30*/ 	.word	0x0002be90
        /*7b34*/ 	.word	0x00000005
        /*7b38*/ 	.word	0x00000000
        /*7b3c*/ 	.short	0x010a
        /*7b3e*/ 	.byte	0x3f
	.zero		1


	//   ....[15]....
        /*7b40*/ 	.word	0x0002bf20
        /*7b44*/ 	.word	0x00000003
        /*7b48*/ 	.word	0x00000000
        /*7b4c*/ 	.short	0x010a
        /*7b4e*/ 	.byte	0x3f
	.zero		1


	//   ....[16]....
        /*7b50*/ 	.word	0x0002bf80
        /*7b54*/ 	.word	0x00000004
        /*7b58*/ 	.word	0x00000000
        /*7b5c*/ 	.short	0x010a
        /*7b5e*/ 	.byte	0x3f
	.zero		1


	//   ....[17]....
        /*7b60*/ 	.word	0x0002bfd0
        /*7b64*/ 	.word	0x00000004
        /*7b68*/ 	.word	0x00000000
        /*7b6c*/ 	.short	0x010a
        /*7b6e*/ 	.byte	0x3f
	.zero		1


	//   ....[18]....
        /*7b70*/ 	.word	0x0002c0a0
        /*7b74*/ 	.word	0x0000000f
        /*7b78*/ 	.word	0x00000010
        /*7b7c*/ 	.short	0x010a
        /*7b7e*/ 	.byte	0x3f
	.zero		1


	//   ....[19]....
        /*7b80*/ 	.word	0x0002c170
        /*7b84*/ 	.word	0x00000005
        /*7b88*/ 	.word	0x00000000
        /*7b8c*/ 	.short	0x010a
        /*7b8e*/ 	.byte	0x3f
	.zero		1


	//----- nvinfo : EIATTR_NUM_MBARRIERS
	.align		4
.L_37:
        /*7b90*/ 	.byte	0x03, 0x38
        /*7b92*/ 	.short	0x0006


	//----- nvinfo : EIATTR_EXIT_INSTR_OFFSETS
	.align		4
        /*7b94*/ 	.byte	0x04, 0x1c
        /*7b96*/ 	.short	(.L_39 - .L_38)


	//   ....[0]....
.L_38:
        /*7b98*/ 	.word	0x00000a60


	//   ....[1]....
        /*7b9c*/ 	.word	0x000012f0


	//   ....[2]....
        /*7ba0*/ 	.word	0x0002a950


	//   ....[3]....
        /*7ba4*/ 	.word	0x0002af70


	//   ....[4]....
        /*7ba8*/ 	.word	0x0002bf70


	//----- nvinfo : EIATTR_MAX_THREADS
	.align		4
.L_39:
        /*7bac*/ 	.byte	0x04, 0x05
        /*7bae*/ 	.short	(.L_41 - .L_40)
.L_40:
        /*7bb0*/ 	.word	0x00000180
        /*7bb4*/ 	.word	0x00000001
        /*7bb8*/ 	.word	0x00000001


	//----- nvinfo : EIATTR_CRS_STACK_SIZE
	.align		4
.L_41:
        /*7bbc*/ 	.byte	0x04, 0x1e
        /*7bbe*/ 	.short	(.L_43 - .L_42)
.L_42:
        /*7bc0*/ 	.word	0x00000000


	//----- nvinfo : EIATTR_CBANK_PARAM_SIZE
	.align		4
.L_43:
        /*7bc4*/ 	.byte	0x03, 0x19
        /*7bc6*/ 	.short	0x0470


	//----- nvinfo : EIATTR_PARAM_CBANK
	.align		4
        /*7bc8*/ 	.byte	0x04, 0x0a
        /*7bca*/ 	.short	(.L_45 - .L_44)
	.align		4
.L_44:
        /*7bcc*/ 	.word	index@(.nv.constant0._ZN7cutlass13device_kernelINS_4gemm6kernel13GemmUniversalIN4cute5tupleIJiiiiEEENS1_10collective13CollectiveMmaINS1_34MainloopSm90TmaGmmaWarpSpecializedILi2ENS5_IJNS4_1CILi2EEENSA_ILi1EEESC_EEENS1_35KernelTmaWarpSpecializedCooperativeEEENS5_IJNSA_ILi384EEENSA_ILi256EEENSA_ILi64EEEEEENS_6half_tENS5_IJlSC_lEEESK_SL_NS4_8TiledMMAINS4_8MMA_AtomIJNS4_4SM904GMMA26MMA_64x256x16_F32F16F16_SSILNSP_5MajorE0ELSR_0ELNSP_7ScaleInE1ELSS_1EEEEEENS4_6LayoutISD_NS5_IJSC_NSA_ILi0EEESW_EEEEENS5_IJNS4_10UnderscoreESZ_SZ_EEEEENS4_13SM90_TMA_LOADENS4_14ComposedLayoutINS4_7SwizzleILi3ELi4ELi3EEENS4_18smem_ptr_flag_bitsILi16EEENSV_INS5_IJNSA_ILi8EEESI_EEENS5_IJSI_SC_EEEEEEEvNS4_8identityENS4_23SM90_TMA_LOAD_MULTICASTES1C_vS1D_EENS_8epilogue10collective6detail29Sm90TmaWarpSpecializedAdapterINS1H_15DefaultEpilogueISK_SL_SL_NS1G_6thread17LinearCombinationISK_Li1EffLNS1L_9ScaleType4KindE0ELNS_15FloatRoundStyleE2ESK_EENS1_15EpilogueDefaultEEEEEvvEEEEvNT_6ParamsE)
        /*7bd0*/ 	.short	0x0210
        /*7bd2*/ 	.short	0x0470


	//----- nvinfo : EIATTR_SW_WAR
	.align		4
.L_45:
        /*7bd4*/ 	.byte	0x04, 0x36
        /*7bd6*/ 	.short	(.L_47 - .L_46)
.L_46:
        /*7bd8*/ 	.word	0x00000008
.L_47:


//--------------------- .nv.callgraph             --------------------------
	.section	.nv.callgraph,"",@"SHT_CUDA_CALLGRAPH"
	.align	4
	.sectionentsize	8
	.align		4
        /*0000*/ 	.word	0x00000000
	.align		4
        /*0004*/ 	.word	0xffffffff
	.align		4
        /*0008*/ 	.word	index@(_ZN7cutlass13device_kernelINS_4gemm6kernel13GemmUniversalIN4cute5tupleIJiiiiEEENS1_10collective13CollectiveMmaINS1_34MainloopSm90TmaGmmaWarpSpecializedILi2ENS5_IJNS4_1CILi2EEENSA_ILi1EEESC_EEENS1_35KernelTmaWarpSpecializedCooperativeEEENS5_IJNSA_ILi384EEENSA_ILi256EEENSA_ILi64EEEEEENS_6half_tENS5_IJlSC_lEEESK_SL_NS4_8TiledMMAINS4_8MMA_AtomIJNS4_4SM904GMMA26MMA_64x256x16_F32F16F16_SSILNSP_5MajorE0ELSR_0ELNSP_7ScaleInE1ELSS_1EEEEEENS4_6LayoutISD_NS5_IJSC_NSA_ILi0EEESW_EEEEENS5_IJNS4_10UnderscoreESZ_SZ_EEEEENS4_13SM90_TMA_LOADENS4_14ComposedLayoutINS4_7SwizzleILi3ELi4ELi3EEENS4_18smem_ptr_flag_bitsILi16EEENSV_INS5_IJNSA_ILi8EEESI_EEENS5_IJSI_SC_EEEEEEEvNS4_8identityENS4_23SM90_TMA_LOAD_MULTICASTES1C_vS1D_EENS_8epilogue10collective6detail29Sm90TmaWarpSpecializedAdapterINS1H_15DefaultEpilogueISK_SL_SL_NS1G_6thread17LinearCombinationISK_Li1EffLNS1L_9ScaleType4KindE0ELNS_15FloatRoundStyleE2ESK_EENS1_15EpilogueDefaultEEEEEvvEEEEvNT_6ParamsE)
	.align		4
        /*000c*/ 	.word	index@(__assertfail)
	.align		4
        /*0010*/ 	.word	0x00000000
	.align		4
        /*0014*/ 	.word	0xfffffffe
	.align		4
        /*0018*/ 	.word	0x00000000
	.align		4
        /*001c*/ 	.word	0xfffffffd
	.align		4
        /*0020*/ 	.word	0x00000000
	.align		4
        /*0024*/ 	.word	0xfffffffc


//--------------------- .nv.constant4             --------------------------
	.section	.nv.constant4,"a",@progbits
	.align	8
	.align		8
.nv.constant4:
        /*0000*/ 	.dword	__assertfail
	.align		8
        /*0008*/ 	.dword	__unnamed_1
	.align		8
        /*0010*/ 	.dword	_ZN39_INTERNAL_4c030ece_4_k_cu_8579d39c_71374cuda3std3__45__cpo5beginE
	.align		8
        /*0018*/ 	.dword	_ZN39_INTERNAL_4c030ece_4_k_cu_8579d39c_71374cuda3std3__45__cpo3endE
	.align		8
        /*0020*/ 	.dword	_ZN39_INTERNAL_4c030ece_4_k_cu_8579d39c_71374cuda3std3__45__cpo6cbeginE
	.align		8
        /*0028*/ 	.dword	_ZN39_INTERNAL_4c030ece_4_k_cu_8579d39c_71374cuda3std3__45__cpo4cendE
	.align		8
        /*0030*/ 	.dword	_ZN39_INTERNAL_4c030ece_4_k_cu_8579d39c_71374cuda3std3__441_GLOBAL__N__4c030ece_4_k_cu_8579d39c_71376ignoreE
	.align		8
        /*0038*/ 	.dword	_ZN39_INTERNAL_4c030ece_4_k_cu_8579d39c_71374cuda3std3__419piecewise_constructE
	.align		8
        /*0040*/ 	.dword	_ZN39_INTERNAL_4c030ece_4_k_cu_8579d39c_71374cuda3std3__48in_placeE
	.align		8
        /*0048*/ 	.dword	_ZN39_INTERNAL_4c030ece_4_k_cu_8579d39c_71374cuda3std6ranges3__45__cpo4swapE
	.align		8
        /*0050*/ 	.dword	_ZN39_INTERNAL_4c030ece_4_k_cu_8579d39c_71374cuda3std6ranges3__45__cpo9iter_moveE
	.align		8
        /*0058*/ 	.dword	_ZN39_INTERNAL_4c030ece_4_k_cu_8579d39c_71374cute7productE
	.align		8
        /*0060*/ 	.dword	_ZN39_INTERNAL_4c030ece_4_k_cu_8579d39c_71374cute1_E
	.align		8
        /*0068*/ 	.dword	$str$22
	.align		8
        /*0070*/ 	.dword	$str$23


//--------------------- .text._ZN7cutlass13device_kernelINS_4gemm6kernel13GemmUniversalIN4cute5tupleIJiiiiEEENS1_10collective13CollectiveMmaINS1_34MainloopSm90TmaGmmaWarpSpecializedILi2ENS5_IJNS4_1CILi2EEENSA_ILi1EEESC_EEENS1_35KernelTmaWarpSpecializedCooperativeEEENS5_IJNSA_ILi384EEENSA_ILi256EEENSA_ILi64EEEEEENS_6half_tENS5_IJlSC_lEEESK_SL_NS4_8TiledMMAINS4_8MMA_AtomIJNS4_4SM904GMMA26MMA_64x256x16_F32F16F16_SSILNSP_5MajorE0ELSR_0ELNSP_7ScaleInE1ELSS_1EEEEEENS4_6LayoutISD_NS5_IJSC_NSA_ILi0EEESW_EEEEENS5_IJNS4_10UnderscoreESZ_SZ_EEEEENS4_13SM90_TMA_LOADENS4_14ComposedLayoutINS4_7SwizzleILi3ELi4ELi3EEENS4_18smem_ptr_flag_bitsILi16EEENSV_INS5_IJNSA_ILi8EEESI_EEENS5_IJSI_SC_EEEEEEEvNS4_8identityENS4_23SM90_TMA_LOAD_MULTICASTES1C_vS1D_EENS_8epilogue10collective6detail29Sm90TmaWarpSpecializedAdapterINS1H_15DefaultEpilogueISK_SL_SL_NS1G_6thread17LinearCombinationISK_Li1EffLNS1L_9ScaleType4KindE0ELNS_15FloatRoundStyleE2ESK_EENS1_15EpilogueDefaultEEEEEvvEEEEvNT_6ParamsE --------------------------
	.section	.text._ZN7cutlass13device_kernelINS_4gemm6kernel13GemmUniversalIN4cute5tupleIJiiiiEEENS1_10collective13CollectiveMmaINS1_34MainloopSm90TmaGmmaWarpSpecializedILi2ENS5_IJNS4_1CILi2EEENSA_ILi1EEESC_EEENS1_35KernelTmaWarpSpecializedCooperativeEEENS5_IJNSA_ILi384EEENSA_ILi256EEENSA_ILi64EEEEEENS_6half_tENS5_IJlSC_lEEESK_SL_NS4_8TiledMMAINS4_8MMA_AtomIJNS4_4SM904GMMA26MMA_64x256x16_F32F16F16_SSILNSP_5MajorE0ELSR_0ELNSP_7ScaleInE1ELSS_1EEEEEENS4_6LayoutISD_NS5_IJSC_NSA_ILi0EEESW_EEEEENS5_IJNS4_10UnderscoreESZ_SZ_EEEEENS4_13SM90_TMA_LOADENS4_14ComposedLayoutINS4_7SwizzleILi3ELi4ELi3EEENS4_18smem_ptr_flag_bitsILi16EEENSV_INS5_IJNSA_ILi8EEESI_EEENS5_IJSI_SC_EEEEEEEvNS4_8identityENS4_23SM90_TMA_LOAD_MULTICASTES1C_vS1D_EENS_8epilogue10collective6detail29Sm90TmaWarpSpecializedAdapterINS1H_15DefaultEpilogueISK_SL_SL_NS1G_6thread17LinearCombinationISK_Li1EffLNS1L_9ScaleType4KindE0ELNS_15FloatRoundStyleE2ESK_EENS1_15EpilogueDefaultEEEEEvvEEEEvNT_6ParamsE,"ax",@progbits
	.align	128
.text._ZN7cutlass13device_kernelINS_4gemm6kernel13GemmUniversalIN4cute5tupleIJiiiiEEENS1_10collective13CollectiveMmaINS1_34MainloopSm90TmaGmmaWarpSpecializedILi2ENS5_IJNS4_1CILi2EEENSA_ILi1EEESC_EEENS1_35KernelTmaWarpSpecializedCooperativeEEENS5_IJNSA_ILi384EEENSA_ILi256EEENSA_ILi64EEEEEENS_6half_tENS5_IJlSC_lEEESK_SL_NS4_8TiledMMAINS4_8MMA_AtomIJNS4_4SM904GMMA26MMA_64x256x16_F32F16F16_SSILNSP_5MajorE0ELSR_0ELNSP_7ScaleInE1ELSS_1EEEEEENS4_6LayoutISD_NS5_IJSC_NSA_ILi0EEESW_EEEEENS5_IJNS4_10UnderscoreESZ_SZ_EEEEENS4_13SM90_TMA_LOADENS4_14ComposedLayoutINS4_7SwizzleILi3ELi4ELi3EEENS4_18smem_ptr_flag_bitsILi16EEENSV_INS5_IJNSA_ILi8EEESI_EEENS5_IJSI_SC_EEEEEEEvNS4_8identityENS4_23SM90_TMA_LOAD_MULTICASTES1C_vS1D_EENS_8epilogue10collective6detail29Sm90TmaWarpSpecializedAdapterINS1H_15DefaultEpilogueISK_SL_SL_NS1G_6thread17LinearCombinationISK_Li1EffLNS1L_9ScaleType4KindE0ELNS_15FloatRoundStyleE2ESK_EENS1_15EpilogueDefaultEEEEEvvEEEEvNT_6ParamsE:
        .type           _ZN7cutlass13device_kernelINS_4gemm6kernel13GemmUniversalIN4cute5tupleIJiiiiEEENS1_10collective13CollectiveMmaINS1_34MainloopSm90TmaGmmaWarpSpecializedILi2ENS5_IJNS4_1CILi2EEENSA_ILi1EEESC_EEENS1_35KernelTmaWarpSpecializedCooperativeEEENS5_IJNSA_ILi384EEENSA_ILi256EEENSA_ILi64EEEEEENS_6half_tENS5_IJlSC_lEEESK_SL_NS4_8TiledMMAINS4_8MMA_AtomIJNS4_4SM904GMMA26MMA_64x256x16_F32F16F16_SSILNSP_5MajorE0ELSR_0ELNSP_7ScaleInE1ELSS_1EEEEEENS4_6LayoutISD_NS5_IJSC_NSA_ILi0EEESW_EEEEENS5_IJNS4_10UnderscoreESZ_SZ_EEEEENS4_13SM90_TMA_LOADENS4_14ComposedLayoutINS4_7SwizzleILi3ELi4ELi3EEENS4_18smem_ptr_flag_bitsILi16EEENSV_INS5_IJNSA_ILi8EEESI_EEENS5_IJSI_SC_EEEEEEEvNS4_8identityENS4_23SM90_TMA_LOAD_MULTICASTES1C_vS1D_EENS_8epilogue10collective6detail29Sm90TmaWarpSpecializedAdapterINS1H_15DefaultEpilogueISK_SL_SL_NS1G_6thread17LinearCombinationISK_Li1EffLNS1L_9ScaleType4KindE0ELNS_15FloatRoundStyleE2ESK_EENS1_15EpilogueDefaultEEEEEvvEEEEvNT_6ParamsE,@function
        .size           _ZN7cutlass13device_kernelINS_4gemm6kernel13GemmUniversalIN4cute5tupleIJiiiiEEENS1_10collective13CollectiveMmaINS1_34MainloopSm90TmaGmmaWarpSpecializedILi2ENS5_IJNS4_1CILi2EEENSA_ILi1EEESC_EEENS1_35KernelTmaWarpSpecializedCooperativeEEENS5_IJNSA_ILi384EEENSA_ILi256EEENSA_ILi64EEEEEENS_6half_tENS5_IJlSC_lEEESK_SL_NS4_8TiledMMAINS4_8MMA_AtomIJNS4_4SM904GMMA26MMA_64x256x16_F32F16F16_SSILNSP_5MajorE0ELSR_0ELNSP_7ScaleInE1ELSS_1EEEEEENS4_6LayoutISD_NS5_IJSC_NSA_ILi0EEESW_EEEEENS5_IJNS4_10UnderscoreESZ_SZ_EEEEENS4_13SM90_TMA_LOADENS4_14ComposedLayoutINS4_7SwizzleILi3ELi4ELi3EEENS4_18smem_ptr_flag_bitsILi16EEENSV_INS5_IJNSA_ILi8EEESI_EEENS5_IJSI_SC_EEEEEEEvNS4_8identityENS4_23SM90_TMA_LOAD_MULTICASTES1C_vS1D_EENS_8epilogue10collective6detail29Sm90TmaWarpSpecializedAdapterINS1H_15DefaultEpilogueISK_SL_SL_NS1G_6thread17LinearCombinationISK_Li1EffLNS1L_9ScaleType4KindE0ELNS_15FloatRoundStyleE2ESK_EENS1_15EpilogueDefaultEEEEEvvEEEEvNT_6ParamsE,(.L_x_333 - _ZN7cutlass13device_kernelINS_4gemm6kernel13GemmUniversalIN4cute5tupleIJiiiiEEENS1_10collective13CollectiveMmaINS1_34MainloopSm90TmaGmmaWarpSpecializedILi2ENS5_IJNS4_1CILi2EEENSA_ILi1EEESC_EEENS1_35KernelTmaWarpSpecializedCooperativeEEENS5_IJNSA_ILi384EEENSA_ILi256EEENSA_ILi64EEEEEENS_6half_tENS5_IJlSC_lEEESK_SL_NS4_8TiledMMAINS4_8MMA_AtomIJNS4_4SM904GMMA26MMA_64x256x16_F32F16F16_SSILNSP_5MajorE0ELSR_0ELNSP_7ScaleInE1ELSS_1EEEEEENS4_6LayoutISD_NS5_IJSC_NSA_ILi0EEESW_EEEEENS5_IJNS4_10UnderscoreESZ_SZ_EEEEENS4_13SM90_TMA_LOADENS4_14ComposedLayoutINS4_7SwizzleILi3ELi4ELi3EEENS4_18smem_ptr_flag_bitsILi16EEENSV_INS5_IJNSA_ILi8EEESI_EEENS5_IJSI_SC_EEEEEEEvNS4_8identityENS4_23SM90_TMA_LOAD_MULTICASTES1C_vS1D_EENS_8epilogue10collective6detail29Sm90TmaWarpSpecializedAdapterINS1H_15DefaultEpilogueISK_SL_SL_NS1G_6thread17LinearCombinationISK_Li1EffLNS1L_9ScaleType4KindE0ELNS_15FloatRoundStyleE2ESK_EENS1_15EpilogueDefaultEEEEEvvEEEEvNT_6ParamsE)
        .other          _ZN7cutlass13device_kernelINS_4gemm6kernel13GemmUniversalIN4cute5tupleIJiiiiEEENS1_10collective13CollectiveMmaINS1_34MainloopSm90TmaGmmaWarpSpecializedILi2ENS5_IJNS4_1CILi2EEENSA_ILi1EEESC_EEENS1_35KernelTmaWarpSpecializedCooperativeEEENS5_IJNSA_ILi384EEENSA_ILi256EEENSA_ILi64EEEEEENS_6half_tENS5_IJlSC_lEEESK_SL_NS4_8TiledMMAINS4_8MMA_AtomIJNS4_4SM904GMMA26MMA_64x256x16_F32F16F16_SSILNSP_5MajorE0ELSR_0ELNSP_7ScaleInE1ELSS_1EEEEEENS4_6LayoutISD_NS5_IJSC_NSA_ILi0EEESW_EEEEENS5_IJNS4_10UnderscoreESZ_SZ_EEEEENS4_13SM90_TMA_LOADENS4_14ComposedLayoutINS4_7SwizzleILi3ELi4ELi3EEENS4_18smem_ptr_flag_bitsILi16EEENSV_INS5_IJNSA_ILi8EEESI_EEENS5_IJSI_SC_EEEEEEEvNS4_8identityENS4_23SM90_TMA_LOAD_MULTICASTES1C_vS1D_EENS_8epilogue10collective6detail29Sm90TmaWarpSpecializedAdapterINS1H_15DefaultEpilogueISK_SL_SL_NS1G_6thread17LinearCombinationISK_Li1EffLNS1L_9ScaleType4KindE0ELNS_15FloatRoundStyleE2ESK_EENS1_15EpilogueDefaultEEEEEvvEEEEvNT_6ParamsE,@"STO_CUDA_ENTRY STV_DEFAULT"
_ZN7cutlass13device_kernelINS_4gemm6kernel13GemmUniversalIN4cute5tupleIJiiiiEEENS1_10collective13CollectiveMmaINS1_34MainloopSm90TmaGmmaWarpSpecializedILi2ENS5_IJNS4_1CILi2EEENSA_ILi1EEESC_EEENS1_35KernelTmaWarpSpecializedCooperativeEEENS5_IJNSA_ILi384EEENSA_ILi256EEENSA_ILi64EEEEEENS_6half_tENS5_IJlSC_lEEESK_SL_NS4_8TiledMMAINS4_8MMA_AtomIJNS4_4SM904GMMA26MMA_64x256x16_F32F16F16_SSILNSP_5MajorE0ELSR_0ELNSP_7ScaleInE1ELSS_1EEEEEENS4_6LayoutISD_NS5_IJSC_NSA_ILi0EEESW_EEEEENS5_IJNS4_10UnderscoreESZ_SZ_EEEEENS4_13SM90_TMA_LOADENS4_14ComposedLayoutINS4_7SwizzleILi3ELi4ELi3EEENS4_18smem_ptr_flag_bitsILi16EEENSV_INS5_IJNSA_ILi8EEESI_EEENS5_IJSI_SC_EEEEEEEvNS4_8identityENS4_23SM90_TMA_LOAD_MULTICASTES1C_vS1D_EENS_8epilogue10collective6detail29Sm90TmaWarpSpecializedAdapterINS1H_15DefaultEpilogueISK_SL_SL_NS1G_6thread17LinearCombinationISK_Li1EffLNS1L_9ScaleType4KindE0ELNS_15FloatRoundStyleE2ESK_EENS1_15EpilogueDefaultEEEEEvvEEEEvNT_6ParamsE:
[----:B------:R-:W0:Y:S02]  /*0000*/  LDC R1, c[0x0][0x28] ;  /* 0x00000a00ff017b82 */ /* 0x000e240000000800 */
[----:B0-----:R-:W-:Y:S01]  /*0010*/  VIADD R1, R1, 0xffffee90 ;  /* 0xffffee9001017836 */ /* 0x001fe20000000000 */
[----:B------:R-:W0:Y:S01]  /*0020*/  S2R R4, SR_TID.X ;  /* 0x0000000000047919 */ /* 0x000e220000002100 */
[----:B------:R-:W-:Y:S01]  /*0030*/  ELECT P0, URZ, PT ;  /* 0x00000000003f782f */ /* 0x000fe20003800000 */
[----:B------:R-:W-:Y:S01]  /*0040*/  BSSY B0, `(.L_x_0) ;  /* 0x0000015000007945 */ /* 0x000fe20003800000 */
[--C-:B0-----:R-:W-:Y:S02]  /*0050*/  SHF.R.U32.HI R0, RZ, 0x5, R4.reuse ;  /* 0x00000005ff007819 */ /* 0x101fe40000011604 */
[----:B------:R-:W-:-:S03]  /*0060*/  SHF.R.U32.HI R2, RZ, 0x7, R4 ;  /* 0x00000007ff027819 */ /* 0x000fc60000011604 */
[----:B------:R-:W0:Y:S04]  /*0070*/  SHFL.IDX PT, R3, R0, RZ, 0x1f ;  /* 0x00001fff00037589 */ /* 0x000e2800000e0000 */
[----:B------:R-:W1:Y:S01]  /*0080*/  SHFL.IDX PT, R2, R2, RZ, 0x1f ;  /* 0x00001fff02027589 */ /* 0x000e6200000e0000 */
[----:B0-----:R-:W-:Y:S02]  /*0090*/  R2UR UR9, R3 ;  /* 0x00000000030972ca */ /* 0x001fe400000e0000 */
[----:B-1----:R-:W-:-:S11]  /*00a0*/  R2UR UR5, R2 ;  /* 0x00000000020572ca */ /* 0x002fd600000e0000 */
[----:B------:R-:W-:Y:S02]  /*00b0*/  USHF.R.S32.HI UR4, URZ, 0x1f, UR9 ;  /* 0x0000001f3f047899 */ /* 0x000fe40008011409 */
[----:B------:R-:W-:Y:S02]  /*00c0*/  ISETP.NE.OR P0, PT, RZ, UR9, !P0 ;  /* 0x00000009ff007c0c */ /* 0x000fe4000c705670 */
[----:B------:R-:W-:-:S04]  /*00d0*/  ULEA.HI UR4, UR4, UR9, URZ, 0x2 ;  /* 0x0000000904047291 */ /* 0x000fc8000f8f103f */
[----:B------:R-:W-:-:S04]  /*00e0*/  ULOP3.LUT UR4, UR4, 0xfffffffc, URZ, 0xc0, !UPT ;  /* 0xfffffffc04047892 */ /* 0x000fc8000f8ec03f */
[----:B------:R-:W-:-:S03]  /*00f0*/  UIADD3 UR9, UR9, -UR4, URZ ;  /* 0x8000000409097290 */ /* 0x000fc6000fffe03f */
[----:B------:R-:W-:Y:S09]  /*0100*/  @P0 BRA `(.L_x_1) ;  /* 0x0000000000200947 */ /* 0x000ff20003800000 */
[----:B------:R-:W-:Y:S02]  /*0110*/  ULDC.64 UR6, c[0x0][0x198] ;  /* 0x0000660000067ab9 */ /* 0x000fe40000000a00 */
[----:B------:R-:W-:Y:S02]  /*0120*/  UIADD3 UR10, UP0, UR6, 0xf0, URZ ;  /* 0x000000f0060a7890 */ /* 0x000fe4000ff1e03f */
[----:B------:R-:W-:Y:S02]  /*0130*/  UIADD3 UR6, UP1, UR6, 0x1f0, URZ ;  /* 0x000001f006067890 */ /* 0x000fe4000ff3e03f */
[----:B------:R-:W-:Y:S02]  /*0140*/  UIADD3.X UR11, URZ, UR7, URZ, UP0, !UPT ;  /* 0x000000073f0b7290 */ /* 0x000fe400087fe43f */
[----:B------:R-:W-:-:S07]  /*0150*/  UIADD3.X UR7, URZ, UR7, URZ, UP1, !UPT ;  /* 0x000000073f077290 */ /* 0x000fce0008ffe43f */
[----:B------:R0:W-:Y:S02]  /*0160*/  UTMACCTL.PF [UR10] ;  /* 0x000000000a0079b9 */ /* 0x0001e40008040000 */
[----:B------:R0:W-:Y:S02]  /*0170*/  UTMACCTL.PF [UR6] ;  /* 0x00000000060079b9 */ /* 0x0001e40008040000 */
[----:B0-----:R-:W-:Y:S01]  /*0180*/  NOP ;  /* 0x0000000000007918 */ /* 0x001fe20000000000 */
.L_x_1:
[----:B------:R-:W-:Y:S05]  /*0190*/  BSYNC B0 ;  /* 0x0000000000007941 */ /* 0x000fea0003800000 */
.L_x_0:
[----:B------:R-:W0:Y:S01]  /*01a0*/  SHFL.IDX PT, R2, R0, RZ, 0x1f ;  /* 0x00001fff00027589 */ /* 0x000e2200000e0000 */
[----:B------:R-:W-:Y:S01]  /*01b0*/  UISETP.NE.AND UP0, UPT, UR9, 0x3, UPT ;  /* 0x000000030900788c */ /* 0x000fe2000bf05270 */
[----:B------:R-:W-:Y:S01]  /*01c0*/  ISETP.NE.AND P1, PT, RZ, UR5, PT ;  /* 0x00000005ff007c0c */ /* 0x000fe2000bf25270 */
[----:B------:R-:W-:Y:S02]  /*01d0*/  UIADD3 UR16, UR5, -0x1, URZ ;  /* 0xffffffff05107890 */ /* 0x000fe4000fffe03f */
[----:B------:R-:W-:Y:S02]  /*01e0*/  UISETP.EQ.OR UP0, UPT, UR9, URZ, !UP0 ;  /* 0x0000003f0900728c */ /* 0x000fe4000c702670 */
[----:B------:R-:W-:Y:S02]  /*01f0*/  UISETP.GE.U32.AND UP1, UPT, UR16, 0x2, UPT ;  /* 0x000000021000788c */ /* 0x000fe4000bf26070 */
[----:B------:R-:W-:-:S04]  /*0200*/  UISETP.EQ.AND UP0, UPT, UR5, URZ, UP0 ;  /* 0x0000003f0500728c */ /* 0x000fc80008702270 */
[----:B------:R-:W-:-:S04]  /*0210*/  USEL UR40, URZ, 0x1, !UP0 ;  /* 0x000000013f287887 */ /* 0x000fc8000c000000 */
[----:B------:R-:W-:Y:S01]  /*0220*/  USEL UR40, UR40, 0x2, UP1 ;  /* 0x0000000228287887 */ /* 0x000fe20008800000 */
[----:B0-----:R-:W-:-:S13]  /*0230*/  ISETP.NE.AND P0, PT, R2, RZ, PT ;  /* 0x000000ff0200720c */ /* 0x001fda0003f05270 */
[----:B------:R-:W-:Y:S05]  /*0240*/  @P0 BRA `(.L_x_2) ;  /* 0x0000000000480947 */ /* 0x000fea0003800000 */
[----:B------:R-:W0:Y:S01]  /*0250*/  S2UR UR8, SR_CgaCtaId ;  /* 0x00000000000879c3 */ /* 0x000e220000008800 */
[----:B------:R-:W-:Y:S01]  /*0260*/  UMOV UR4, 0x400 ;  /* 0x0000040000047882 */ /* 0x000fe20000000000 */
[----:B------:R-:W-:Y:S01]  /*0270*/  UMOV UR5, 0x1 ;  /* 0x0000000100057882 */ /* 0x000fe20000000000 */
[----:B------:R-:W-:Y:S01]  /*0280*/  UMOV UR6, 0x4 ;  /* 0x0000000400067882 */ /* 0x000fe20000000000 */
[----:B------:R-:W-:Y:S01]  /*0290*/  ELECT P0, URZ, PT ;  /* 0x00000000003f782f */ /* 0x000fe20003800000 */
[----:B------:R-:W-:-:S04]  /*02a0*/  UIADD3 UR6, -UR6, 0x100000, URZ ;  /* 0x0010000006067890 */ /* 0x000fc8000fffe13f */
[----:B------:R-:W-:Y:S02]  /*02b0*/  USHF.L.U32 UR7, UR6, 0xb, URZ ;  /* 0x0000000b06077899 */ /* 0x000fe4000800063f */
[----:B------:R-:W-:Y:S02]  /*02c0*/  USHF.L.U32 UR6, UR6, 0x1, URZ ;  /* 0x0000000106067899 */ /* 0x000fe4000800063f */
[----:B0-----:R-:W-:Y:S02]  /*02d0*/  ULEA UR8, UR8, UR4, 0x18 ;  /* 0x0000000408087291 */ /* 0x001fe4000f8ec03f */
[----:B------:R-:W-:-:S04]  /*02e0*/  UIADD3 UR4, -UR5, 0x100000, URZ ;  /* 0x0010000005047890 */ /* 0x000fc8000fffe13f */
[----:B------:R-:W-:Y:S02]  /*02f0*/  USHF.L.U32 UR5, UR4, 0xb, URZ ;  /* 0x0000000b04057899 */ /* 0x000fe4000800063f */
[----:B------:R-:W-:Y:S01]  /*0300*/  USHF.L.U32 UR4, UR4, 0x1, URZ ;  /* 0x0000000104047899 */ /* 0x000fe2000800063f */
[----:B------:R-:W0:Y:S11]  /*0310*/  FENCE.VIEW.ASYNC.S ;  /* 0x00000000000073c6 */ /* 0x000e360000000000 */
[----:B0-----:R0:W1:Y:S01]  /*0320*/  SYNCS.EXCH.64 URZ, [UR8], UR4 ;  /* 0x00000004083f75b2 */ /* 0x0010620008000100 */
[----:B------:R0:W2:Y:S01]  /*0330*/  SYNCS.EXCH.64 URZ, [UR8+0x10], UR6 ;  /* 0x00001006083f75b2 */ /* 0x0000a20008000100 */
[----:B------:R0:W3:Y:S01]  /*0340*/  SYNCS.EXCH.64 URZ, [UR8+0x8], UR4 ;  /* 0x00000804083f75b2 */ /* 0x0000e20008000100 */
[----:B------:R0:W4:Y:S01]  /*0350*/  SYNCS.EXCH.64 URZ, [UR8+0x18], UR6 ;  /* 0x00001806083f75b2 */ /* 0x0001220008000100 */
[----:B------:R-:W-:Y:S01]  /*0360*/  NOP ;  /* 0x0000000000007918 */ /* 0x000fe20000000000 */
.L_x_2:
[----:B------:R-:W5:Y:S01]  /*0370*/  S2UR UR13, SR_CTAID.X ;  /* 0x00000000000d79c3 */ /* 0x000f620000002500 */
[----:B------:R-:W-:Y:S01]  /*0380*/  SHF.R.S32.HI R3, RZ, 0x1f, R4 ;  /* 0x0000001fff037819 */ /* 0x000fe20000011404 */
[----:B------:R5:W1:Y:S01]  /*0390*/  SHFL.IDX PT, R6, R0, RZ, 0x1f ;  /* 0x00001fff00067589 */ /* 0x000a6200000e0000 */
[----:B0-----:R-:W-:Y:S01]  /*03a0*/  ULDC UR4, c[0x0][0x150] ;  /* 0x0000540000047ab9 */ /* 0x001fe20000000800 */
[----:B------:R-:W-:Y:S02]  /*03b0*/  ELECT P0, URZ, PT ;  /* 0x00000000003f782f */ /* 0x000fe40003800000 */
[----:B------:R-:W-:Y:S01]  /*03c0*/  LEA.HI R3, R3, R4, RZ, 0x7 ;  /* 0x0000000403037211 */ /* 0x000fe200078f38ff */
[----:B------:R-:W-:Y:S01]  /*03d0*/  ULDC UR5, c[0x0][0x154] ;  /* 0x0000550000057ab9 */ /* 0x000fe20000000800 */
[----:B------:R-:W-:Y:S01]  /*03e0*/  SHF.R.S32.HI R7, RZ, 0x1f, R2 ;  /* 0x0000001fff077819 */ /* 0x000fe20000011402 */
[----:B------:R-:W0:Y:S01]  /*03f0*/  S2UR UR10, SR_CTAID.Y ;  /* 0x00000000000a79c3 */ /* 0x000e220000002600 */
[----:B------:R-:W-:Y:S01]  /*0400*/  LOP3.LUT R3, R3, 0xffffff80, RZ, 0xc0, !PT ;  /* 0xffffff8003037812 */ /* 0x000fe200078ec0ff */
[----:B------:R-:W-:Y:S01]  /*0410*/  ULDC UR8, c[0x0][0x144] ;  /* 0x0000510000087ab9 */ /* 0x000fe20000000800 */
[----:B------:R-:W-:Y:S01]  /*0420*/  LEA.HI R7, R7, R2, RZ, 0x2 ;  /* 0x0000000207077211 */ /* 0x000fe200078f10ff */
[----:B------:R-:W-:Y:S01]  /*0430*/  NOP ;  /* 0x0000000000007918 */ /* 0x000fe20000000000 */
[----:B------:R-:W-:Y:S01]  /*0440*/  NOP ;  /* 0x0000000000007918 */ /* 0x000fe20000000000 */
[----:B------:R-:W-:Y:S01]  /*0450*/  IMAD.IADD R3, R4, 0x1, -R3 ;  /* 0x0000000104037824 */ /* 0x000fe200078e0a03 */
[----:B------:R-:W-:Y:S01]  /*0460*/  LOP3.LUT R7, R7, 0x3ffffffc, RZ, 0xc0, !PT ;  /* 0x3ffffffc07077812 */ /* 0x000fe200078ec0ff */
[----:B------:R-:W-:Y:S01]  /*0470*/  ULDC UR11, c[0x0][0x148] ;  /* 0x00005200000b7ab9 */ /* 0x000fe20000000800 */
[----:B------:R-:W-:-:S02]  /*0480*/  IMAD.MOV.U32 R17, RZ, RZ, 0x1 ;  /* 0x00000001ff117424 */ /* 0x000fc400078e00ff */
[----:B------:R-:W-:Y:S01]  /*0490*/  SHF.R.S32.HI R4, RZ, 0x1f, R3 ;  /* 0x0000001fff047819 */ /* 0x000fe20000011403 */
[----:B------:R-:W-:-:S03]  /*04a0*/  IMAD.IADD R2, R2, 0x1, -R7 ;  /* 0x0000000102027824 */ /* 0x000fc600078e0a07 */
[----:B------:R-:W-:Y:S02]  /*04b0*/  LEA.HI R4, R4, R3, RZ, 0x3 ;  /* 0x0000000304047211 */ /* 0x000fe400078f18ff */
[----:B-----5:R-:W-:Y:S02]  /*04c0*/  I2FP.F32.U32 R5, UR13 ;  /* 0x0000000d00057c45 */ /* 0x020fe40008201000 */
[--C-:B------:R-:W-:Y:S02]  /*04d0*/  SHF.R.S32.HI R0, RZ, 0x3, R4.reuse ;  /* 0x00000003ff007819 */ /* 0x100fe40000011404 */
[----:B-1----:R-:W-:Y:S01]  /*04e0*/  ISETP.NE.OR P0, PT, R6, RZ, !P0 ;  /* 0x000000ff0600720c */ /* 0x002fe20004705670 */
[----:B------:R-:W-:Y:S01]  /*04f0*/  FMUL R8, R5, UR4 ;  /* 0x0000000405087c20 */ /* 0x000fe20008400000 */
[----:B------:R-:W-:-:S04]  /*0500*/  SHF.R.S32.HI R5, RZ, 0x1f, R4 ;  /* 0x0000001fff057819 */ /* 0x000fc80000011404 */
[----:B------:R-:W-:Y:S01]  /*0510*/  LEA.HI R5, R5, R0, RZ, 0x2 ;  /* 0x0000000005057211 */ /* 0x000fe200078f10ff */
[----:B------:R-:W1:Y:S03]  /*0520*/  F2I.U32.TRUNC.NTZ R8, R8 ;  /* 0x0000000800087305 */ /* 0x000e66000020f000 */
[----:B------:R-:W-:-:S03]  /*0530*/  LOP3.LUT R5, R5, 0xfffffffc, RZ, 0xc0, !PT ;  /* 0xfffffffc05057812 */ /* 0x000fc600078ec0ff */
[----:B------:R-:W-:Y:S01]  /*0540*/  VOTEU.ALL UP0, P0 ;  /* 0x00000000003f7886 */ /* 0x000fe20000000000 */
[----:B------:R-:W-:Y:S01]  /*0550*/  VOTEU.ALL UP1, P0 ;  /* 0x00000000003f7886 */ /* 0x000fe20000020000 */
[----:B------:R-:W-:Y:S01]  /*0560*/  IMAD.IADD R5, R0, 0x1, -R5 ;  /* 0x0000000100057824 */ /* 0x000fe200078e0a05 */
[----:B0-----:R-:W-:Y:S02]  /*0570*/  I2FP.F32.U32 R0, UR10 ;  /* 0x0000000a00007c45 */ /* 0x001fe40008201000 */
[----:B------:R-:W0:Y:S01]  /*0580*/  @!UP0 S2UR UR7, SR_CgaCtaId ;  /* 0x00000000000789c3 */ /* 0x000e220000008800 */
[----:B------:R-:W-:Y:S01]  /*0590*/  IMAD R2, R2, 0x4, R5 ;  /* 0x0000000402027824 */ /* 0x000fe200078e0205 */
[----:B------:R-:W-:Y:S01]  /*05a0*/  @!UP0 UMOV UR6, 0x400 ;  /* 0x0000040000068882 */ /* 0x000fe20000000000 */
[----:B------:R-:W-:Y:S01]  /*05b0*/  FMUL R4, R0, UR5 ;  /* 0x0000000500047c20 */ /* 0x000fe20008400000 */
[----:B-1----:R-:W-:Y:S02]  /*05c0*/  R2UR UR4, R8 ;  /* 0x00000000080472ca */ /* 0x002fe400000e0000 */
[----:B------:R-:W-:-:S03]  /*05d0*/  LEA.HI R0, R2, R2, RZ, 0x1 ;  /* 0x0000000202007211 */ /* 0x000fc600078f08ff */
[----:B------:R-:W1:Y:S01]  /*05e0*/  F2I.U32.TRUNC.NTZ R4, R4 ;  /* 0x0000000400047305 */ /* 0x000e62000020f000 */
[----:B------:R-:W-:-:S05]  /*05f0*/  LOP3.LUT R5, R0, 0xfffffffe, RZ, 0xc0, !PT ;  /* 0xfffffffe00057812 */ /* 0x000fca00078ec0ff */
[----:B------:R-:W-:Y:S02]  /*0600*/  IMAD.IADD R5, R2, 0x1, -R5 ;  /* 0x0000000102057824 */ /* 0x000fe400078e0a05 */
[----:B------:R-:W-:-:S04]  /*0610*/  UIADD3 UR4, -UR4, URZ, URZ ;  /* 0x0000003f04047290 */ /* 0x000fc8000fffe13f */
[----:B------:R-:W-:Y:S01]  /*0620*/  UIMAD UR8, UR8, UR4, UR13 ;  /* 0x00000004080872a4 */ /* 0x000fe2000f8e020d */
[----:B-1----:R-:W-:Y:S02]  /*0630*/  R2UR UR12, R4 ;  /* 0x00000000040c72ca */ /* 0x002fe400000e0000 */
[----:B------:R-:W-:Y:S01]  /*0640*/  UMOV UR4, 0x20 ;  /* 0x0000002000047882 */ /* 0x000fe20000000000 */
[----:B------:R-:W1:Y:S02]  /*0650*/  LDC R4, c[0x0][0x140] ;  /* 0x00005000ff047b82 */ /* 0x000e640000000800 */
[----:B------:R-:W-:Y:S01]  /*0660*/  ISETP.NE.AND P3, PT, R5, UR8, PT ;  /* 0x0000000805007c0c */ /* 0x000fe2000bf65270 */
[----:B------:R-:W-:-:S04]  /*0670*/  @!UP0 UIADD3 UR4, -UR4, 0x100000, URZ ;  /* 0x0010000004048890 */ /* 0x000fc8000fffe13f */
[----:B------:R-:W-:Y:S02]  /*0680*/  @!UP0 USHF.L.U32 UR5, UR4, 0xb, URZ ;  /* 0x0000000b04058899 */ /* 0x000fe4000800063f */
[----:B------:R-:W-:Y:S01]  /*0690*/  @!UP0 USHF.L.U32 UR4, UR4, 0x1, URZ ;  /* 0x0000000104048899 */ /* 0x000fe2000800063f */
[C---:B------:R-:W-:Y:S01]  /*06a0*/  IMAD.SHL.U32 R5, R2.reuse, 0x4, RZ ;  /* 0x0000000402057824 */ /* 0x040fe200078e00ff */
[----:B0-----:R-:W-:Y:S01]  /*06b0*/  @!UP0 ULEA UR6, UR7, UR6, 0x18 ;  /* 0x0000000607068291 */ /* 0x001fe2000f8ec03f */
[----:B------:R-:W-:Y:S01]  /*06c0*/  VOTEU.ALL UP0, P0 ;  /* 0x00000000003f7886 */ /* 0x000fe20000000000 */
[----:B------:R-:W-:Y:S02]  /*06d0*/  LOP3.LUT P0, RZ, R3, 0x7, RZ, 0xc0, !PT ;  /* 0x0000000703ff7812 */ /* 0x000fe4000780c0ff */
[----:B------:R-:W-:Y:S01]  /*06e0*/  LOP3.LUT R154, R2, 0xc, R5, 0x78, !PT ;  /* 0x0000000c029a7812 */ /* 0x000fe200078e7805 */
[----:B------:R-:W-:-:S03]  /*06f0*/  UIADD3 UR12, -UR12, URZ, URZ ;  /* 0x0000003f0c0c7290 */ /* 0x000fc6000fffe13f */
[C---:B------:R-:W-:Y:S02]  /*0700*/  ISETP.LT.U32.AND P0, PT, R154.reuse, 0x2, !P0 ;  /* 0x000000029a00780c */ /* 0x040fe40004701070 */
[----:B------:R-:W-:Y:S01]  /*0710*/  @P3 LEA.HI R0, R154, R154, RZ, 0x1 ;  /* 0x0000009a9a003211 */ /* 0x000fe200078f08ff */
[----:B------:R-:W0:Y:S02]  /*0720*/  FENCE.VIEW.ASYNC.S ;  /* 0x00000000000073c6 */ /* 0x000e240000000000 */
[----:B0-----:R-:W0:Y:S01]  /*0730*/  @!UP0 SYNCS.EXCH.64 URZ, [UR6+0x30], UR4 ;  /* 0x00003004063f85b2 */ /* 0x001e220008000100 */
[----:B------:R-:W-:Y:S02]  /*0740*/  @P3 SHF.R.S32.HI R0, RZ, 0x1, R0 ;  /* 0x00000001ff003819 */ /* 0x000fe40000011400 */
[----:B-1----:R-:W-:Y:S01]  /*0750*/  ISETP.EQ.U32.AND P2, PT, R4, 0x1, PT ;  /* 0x000000010400780c */ /* 0x002fe20003f42070 */
[----:B------:R1:W0:Y:S01]  /*0760*/  @!UP1 SYNCS.EXCH.64 URZ, [UR6+0x38], UR4 ;  /* 0x00003804063f95b2 */ /* 0x0002220008000100 */
[----:B------:R-:W-:Y:S01]  /*0770*/  NOP ;  /* 0x0000000000007918 */ /* 0x000fe20000000000 */
[----:B-1----:R-:W-:-:S06]  /*0780*/  UIMAD UR4, UR11, UR12, UR10 ;  /* 0x0000000c0b0472a4 */ /* 0x002fcc000f8e020a */
[----:B------:R-:W-:Y:S02]  /*0790*/  @P3 ISETP.NE.AND P4, PT, R0, UR4, PT ;  /* 0x0000000400003c0c */ /* 0x000fe4000bf85270 */
[----:B------:R-:W-:Y:S02]  /*07a0*/  SEL R0, RZ, 0x1, !P0 ;  /* 0x00000001ff007807 */ /* 0x000fe40004000000 */
[----:B------:R-:W-:-:S04]  /*07b0*/  @P3 SEL R17, RZ, 0x1, P4 ;  /* 0x00000001ff113807 */ /* 0x000fc80002000000 */
[----:B------:R-:W-:Y:S01]  /*07c0*/  LOP3.LUT R17, R17, R0, RZ, 0xc0, !PT ;  /* 0x0000000011117212 */ /* 0x000fe200078ec0ff */
[----:B------:R-:W-:Y:S06]  /*07d0*/  @!P2 BRA `(.L_x_3) ;  /* 0x000000000008a947 */ /* 0x000fec0003800000 */
[----:B0-234-:R-:W-:Y:S01]  /*07e0*/  UCGABAR_ARV ;  /* 0x00000000000079c7 */ /* 0x01dfe20008000000 */
[----:B------:R-:W-:Y:S05]  /*07f0*/  BRA `(.L_x_4) ;  /* 0x0000000000047947 */ /* 0x000fea0003800000 */
.L_x_3:
[----:B0-234-:R-:W-:Y:S01]  /*0800*/  NOP ;  /* 0x0000000000007918 */ /* 0x01dfe20000000000 */
.L_x_4:
[----:B------:R-:W-:Y:S01]  /*0810*/  ULDC UR4, c[0x0][0x65c] ;  /* 0x0001970000047ab9 */ /* 0x000fe20000000800 */
[----:B------:R-:W-:Y:S01]  /*0820*/  UMOV UR5, URZ ;  /* 0x0000003f00057c82 */ /* 0x000fe20008000000 */
[----:B------:R-:W-:-:S03]  /*0830*/  UISETP.NE.AND UP0, UPT, UR4, 0x1, UPT ;  /* 0x000000010400788c */ /* 0x000fc6000bf05270 */
[----:B------:R-:W-:Y:S01]  /*0840*/  UMOV UR4, UR13 ;  /* 0x0000000d00047c82 */ /* 0x000fe20008000000 */
[----:B------:R-:W-:Y:S02]  /*0850*/  UP2UR UR41, UPR, URZ, 0x1 ;  /* 0x000000013f297883 */ /* 0x000fe40008000000 */
[----:B------:R-:W-:Y:S02]  /*0860*/  PLOP3.LUT P0, PT, PT, PT, UP0, 0x80, 0x0 ;  /* 0x000000000000781c */ /* 0x000fe40003f0f008 */
[----:B------:R-:W-:Y:S02]  /*0870*/  PLOP3.LUT P3, PT, PT, PT, UP0, 0x80, 0x0 ;  /* 0x000000000000781c */ /* 0x000fe40003f6f008 */
[----:B------:R-:W-:Y:S01]  /*0880*/  PLOP3.LUT P5, PT, PT, PT, UP0, 0x80, 0x0 ;  /* 0x000000000000781c */ /* 0x000fe20003faf008 */
[----:B------:R-:W-:Y:S01]  /*0890*/  @UP0 ULDC UR14, c[0x0][0x10] ;  /* 0x00000400000e0ab9 */ /* 0x000fe20000000800 */
[----:B------:R-:W-:Y:S01]  /*08a0*/  @UP0 UMOV UR6, UR10 ;  /* 0x0000000a00060c82 */ /* 0x000fe20008000000 */
[----:B------:R-:W-:Y:S01]  /*08b0*/  @UP0 UMOV UR7, URZ ;  /* 0x0000003f00070c82 */ /* 0x000fe20008000000 */
[----:B------:R-:W-:Y:S01]  /*08c0*/  PLOP3.LUT P4, PT, PT, PT, UP0, 0x80, 0x0 ;  /* 0x000000000000781c */ /* 0x000fe20003f8f008 */
[----:B------:R-:W-:-:S03]  /*08d0*/  @UP0 UIMAD.WIDE.U32 UR14, UR13, UR14, UR6 ;  /* 0x0000000e0d0e02a5 */ /* 0x000fc6000f8e0006 */
[----:B------:R-:W-:Y:S01]  /*08e0*/  @!UP0 ULDC UR7, c[0x0][0xc] ;  /* 0x0000030000078ab9 */ /* 0x000fe20000000800 */
[----:B------:R-:W-:Y:S01]  /*08f0*/  @UP0 UMOV UR6, URZ ;  /* 0x0000003f00060c82 */ /* 0x000fe20008000000 */
[----:B------:R-:W-:Y:S01]  /*0900*/  @!UP0 UIMAD.WIDE.U32 UR4, UR10, UR7, UR4 ;  /* 0x000000070a0482a5 */ /* 0x000fe2000f8e0004 */
[----:B------:R-:W-:Y:S01]  /*0910*/  IMAD.U32 R2, RZ, RZ, UR14 ;  /* 0x0000000eff027e24 */ /* 0x000fe2000f8e00ff */
[----:B------:R-:W-:Y:S02]  /*0920*/  @UP0 UIADD3 UR6, UR15, UR6, URZ ;  /* 0x000000060f060290 */ /* 0x000fe4000fffe03f */
[----:B------:R-:W-:Y:S02]  /*0930*/  IMAD.U32 R3, RZ, RZ, UR15 ;  /* 0x0000000fff037e24 */ /* 0x000fe4000f8e00ff */
[----:B------:R-:W-:Y:S02]  /*0940*/  @P0 IMAD.MOV.U32 R7, RZ, RZ, R2 ;  /* 0x000000ffff070224 */ /* 0x000fe400078e0002 */
[----:B------:R-:W-:-:S02]  /*0950*/  IMAD.U32 R5, RZ, RZ, UR5 ;  /* 0x00000005ff057e24 */ /* 0x000fc4000f8e00ff */
[----:B------:R-:W-:Y:S02]  /*0960*/  IMAD.U32 R2, RZ, RZ, UR4 ;  /* 0x00000004ff027e24 */ /* 0x000fe4000f8e00ff */
[----:B------:R-:W-:Y:S02]  /*0970*/  @P3 IMAD.U32 R6, RZ, RZ, UR6 ;  /* 0x00000006ff063e24 */ /* 0x000fe4000f8e00ff */
[----:B------:R-:W-:Y:S02]  /*0980*/  @!P5 IMAD.MOV.U32 R6, RZ, RZ, R5 ;  /* 0x000000ffff06d224 */ /* 0x000fe400078e0005 */
[----:B------:R-:W-:Y:S02]  /*0990*/  @!P4 IMAD.MOV.U32 R7, RZ, RZ, R2 ;  /* 0x000000ffff07c224 */ /* 0x000fe400078e0002 */
[----:B------:R-:W-:Y:S01]  /*09a0*/  IMAD.U32 R3, RZ, RZ, UR5 ;  /* 0x00000005ff037e24 */ /* 0x000fe2000f8e00ff */
[----:B------:R0:W-:Y:S01]  /*09b0*/  STL [R1+0x400], R6 ;  /* 0x0004000601007387 */ /* 0x0001e20000100800 */
[----:B------:R-:W-:-:S03]  /*09c0*/  IMAD.U32 R4, RZ, RZ, UR4 ;  /* 0x00000004ff047e24 */ /* 0x000fc6000f8e00ff */
[----:B------:R0:W-:Y:S01]  /*09d0*/  STL [R1+0x404], R7 ;  /* 0x0004040701007387 */ /* 0x0001e20000100800 */
[----:B------:R-:W-:Y:S05]  /*09e0*/  @!P2 BRA `(.L_x_5) ;  /* 0x00000000000ca947 */ /* 0x000fea0003800000 */
[----:B------:R-:W-:Y:S01]  /*09f0*/  UCGABAR_WAIT ;  /* 0x0000000000007dc7 */ /* 0x000fe20008000000 */
[----:B------:R-:W-:Y:S01]  /*0a00*/  CCTL.IVALL ;  /* 0x00000000ff00798f */ /* 0x000fe20002000000 */
[----:B------:R-:W-:Y:S05]  /*0a10*/  BRA `(.L_x_6) ;  /* 0x0000000000047947 */ /* 0x000fea0003800000 */
.L_x_5:
[----:B------:R-:W-:Y:S06]  /*0a20*/  BAR.SYNC.DEFER_BLOCKING 0x0 ;  /* 0x0000000000007b1d */ /* 0x000fec0000010000 */
.L_x_6:
[----:B------:R-:W-:Y:S05]  /*0a30*/  @!P1 BRA `(.L_x_7) ;  /* 0x0000029c00c89947 */ /* 0x000fea0003800000 */
[----:B------:R-:W-:-:S06]  /*0a40*/  UISETP.GT.U32.AND UP0, UPT, UR16, 0x1, UPT ;  /* 0x000000011000788c */ /* 0x000fcc000bf04070 */
[----:B------:R-:W-:-:S13]  /*0a50*/  PLOP3.LUT P0, PT, PT, PT, UP0, 0x80, 0x0 ;  /* 0x000000000000781c */ /* 0x000fda0003f0f008 */
[----:B------:R-:W-:Y:S05]  /*0a60*/  @P0 EXIT ;  /* 0x000000000000094d */ /* 0x000fea0003800000 */
[----:B------:R-:W-:Y:S01]  /*0a70*/  ULDC.64 UR4, c[0x0][0x650] ;  /* 0x0001940000047ab9 */ /* 0x000fe20000000a00 */
[----:B------:R-:W-:Y:S01]  /*0a80*/  UMOV UR42, 0xffffffff ;  /* 0xffffffff002a7882 */ /* 0x000fe20000000000 */
[----:B------:R-:W-:Y:S01]  /*0a90*/  ISETP.GE.U32.AND P0, PT, R7, UR4, PT ;  /* 0x0000000407007c0c */ /* 0x000fe2000bf06070 */
[----:B------:R-:W-:Y:S01]  /*0aa0*/  UMOV UR43, 0xffffffff ;  /* 0xffffffff002b7882 */ /* 0x000fe20000000000 */
[----:B------:R-:W-:Y:S01]  /*0ab0*/  UMOV UR44, 0xffffffff ;  /* 0xffffffff002c7882 */ /* 0x000fe20000000000 */
[----:B------:R-:W-:Y:S02]  /*0ac0*/  PRMT R0, RZ, 0x7610, R0 ;  /* 0x00007610ff007816 */ /* 0x000fe40000000000 */
[----:B------:R-:W-:-:S13]  /*0ad0*/  ISETP.GE.U32.AND.EX P0, PT, R6, UR5, PT, P0 ;  /* 0x0000000506007c0c */ /* 0x000fda000bf06100 */
[----:B------:R-:W-:Y:S05]  /*0ae0*/  @P0 BRA `(.L_x_8) ;  /* 0x0000000400480947 */ /* 0x000fea0003800000 */
[----:B------:R-:W-:Y:S01]  /*0af0*/  ULDC.64 UR16, c[0x0][0x628] ;  /* 0x00018a0000107ab9 */ /* 0x000fe20000000a00 */
[C---:B------:R-:W-:Y:S01]  /*0b00*/  R2UR UR19, R7.reuse ;  /* 0x00000000071372ca */ /* 0x040fe200000e0000 */
[----:B------:R-:W-:Y:S01]  /*0b10*/  ULDC UR18, c[0x0][0x630] ;  /* 0x00018c0000127ab9 */ /* 0x000fe20000000800 */
[----:B------:R-:W-:Y:S02]  /*0b20*/  ISETP.NE.U32.AND P0, PT, RZ, UR16, PT ;  /* 0x00000010ff007c0c */ /* 0x000fe4000bf05070 */
[----:B------:R-:W-:Y:S02]  /*0b30*/  R2UR UR4, R7 ;  /* 0x00000000070472ca */ /* 0x000fe400000e0000 */
[----:B------:R-:W-:Y:S02]  /*0b40*/  ISETP.NE.AND.EX P0, PT, RZ, UR17, PT, P0 ;  /* 0x00000011ff007c0c */ /* 0x000fe4000bf05300 */
[----:B------:R-:W-:-:S11]  /*0b50*/  R2UR UR5, R6 ;  /* 0x00000000060572ca */ /* 0x000fd600000e0000 */
[----:B------:R-:W-:Y:S05]  /*0b60*/  @!P0 BRA `(.L_x_9) ;  /* 0x0000000000308947 */ /* 0x000fea0003800000 */
[----:B------:R-:W-:Y:S01]  /*0b70*/  R2UR UR4, R7 ;  /* 0x00000000070472ca */ /* 0x000fe200000e0000 */
[----:B------:R-:W-:Y:S01]  /*0b80*/  ULDC UR9, c[0x0][0x634] ;  /* 0x00018d0000097ab9 */ /* 0x000fe20000000800 */
[----:B------:R-:W-:-:S11]  /*0b90*/  R2UR UR13, R6 ;  /* 0x00000000060d72ca */ /* 0x000fd600000e0000 */
[----:B------:R-:W-:-:S04]  /*0ba0*/  UIADD3 UR9, UP0, UR4, UR9, URZ ;  /* 0x0000000904097290 */ /* 0x000fc8000ff1e03f */
[----:B------:R-:W-:-:S04]  /*0bb0*/  UIADD3.X UR13, URZ, UR13, URZ, UP0, !UPT ;  /* 0x0000000d3f0d7290 */ /* 0x000fc800087fe43f */
[----:B------:R-:W-:-:S04]  /*0bc0*/  UIMAD.WIDE.U32 UR4, UR13, UR16, URZ ;  /* 0x000000100d0472a5 */ /* 0x000fc8000f8e003f */
[----:B------:R-:W-:Y:S02]  /*0bd0*/  UIMAD.WIDE.U32 UR6, UP0, UR9, UR17, UR4 ;  /* 0x00000011090672a5 */ /* 0x000fe4000f800004 */
[----:B------:R-:W-:Y:S02]  /*0be0*/  UIMAD.WIDE.U32 UR4, UR9, UR16, URZ ;  /* 0x00000010090472a5 */ /* 0x000fe4000f8e003f */
[----:B------:R-:W-:Y:S02]  /*0bf0*/  UIADD3.X UR15, URZ, URZ, URZ, UP0, !UPT ;  /* 0x0000003f3f0f7290 */ /* 0x000fe400087fe43f */
[----:B------:R-:W-:Y:S01]  /*0c00*/  UIADD3 URZ, UP0, UR5, UR6, URZ ;  /* 0x00000006053f7290 */ /* 0x000fe2000ff1e03f */
[----:B------:R-:W-:-:S03]  /*0c10*/  UMOV UR14, UR7 ;  /* 0x00000007000e7c82 */ /* 0x000fc60008000000 */
[----:B------:R-:W-:-:S12]  /*0c20*/  UIMAD.WIDE.U32.X UR4, UR13, UR17, UR14, UP0 ;  /* 0x000000110d0472a5 */ /* 0x000fd800080e040e */
.L_x_9:
[----:B------:R-:W-:Y:S01]  /*0c30*/  USHF.R.U64 UR44, UR4, UR18, UR5 ;  /* 0x00000012042c7299 */ /* 0x000fe20008001205 */
[----:B------:R-:W-:Y:S01]  /*0c40*/  R2UR UR7, R6 ;  /* 0x00000000060772ca */ /* 0x000fe200000e0000 */
[----:B------:R-:W-:Y:S02]  /*0c50*/  USHF.R.U32.HI UR4, URZ, UR18, UR5 ;  /* 0x000000123f047299 */ /* 0x000fe40008011605 */
[----:B------:R-:W-:Y:S01]  /*0c60*/  UIADD3 UR5, UP0, URZ, -UR44, URZ ;  /* 0x8000002c3f057290 */ /* 0x000fe2000ff1e03f */
[----:B------:R-:W-:Y:S01]  /*0c70*/  ULDC.64 UR14, c[0x0][0x620] ;  /* 0x00018800000e7ab9 */ /* 0x000fe20000000a00 */
[----:B------:R-:W-:Y:S02]  /*0c80*/  UMOV UR6, UR19 ;  /* 0x0000001300067c82 */ /* 0x000fe40008000000 */
[----:B------:R-:W-:Y:S01]  /*0c90*/  UIADD3.X UR4, URZ, ~UR4, URZ, UP0, !UPT ;  /* 0x800000043f047290 */ /* 0x000fe200087fe43f */
[----:B------:R-:W-:Y:S01]  /*0ca0*/  ULDC UR9, c[0x0][0x618] ;  /* 0x0001860000097ab9 */ /* 0x000fe20000000800 */
[----:B------:R-:W-:-:S02]  /*0cb0*/  UIMAD UR12, UR11, UR12, UR10 ;  /* 0x0000000c0b0c72a4 */ /* 0x000fc4000f8e020a */
[----:B------:R-:W-:Y:S02]  /*0cc0*/  UIMAD UR4, UR4, UR14, URZ ;  /* 0x0000000e040472a4 */ /* 0x000fe4000f8e023f */
[----:B------:R-:W-:Y:S02]  /*0cd0*/  UIMAD.WIDE.U32 UR6, UR5, UR14, UR6 ;  /* 0x0000000e050672a5 */ /* 0x000fe4000f8e0006 */
[----:B------:R-:W-:Y:S01]  /*0ce0*/  UIMAD UR4, UR5, UR15, UR4 ;  /* 0x0000000f050472a4 */ /* 0x000fe2000f8e0204 */
[----:B------:R-:W-:Y:S01]  /*0cf0*/  ULDC UR10, c[0x0][0x608] ;  /* 0x00018200000a7ab9 */ /* 0x000fe20000000800 */
[----:B------:R-:W-:Y:S02]  /*0d00*/  ULDC UR18, c[0x0][0x658] ;  /* 0x0001960000127ab9 */ /* 0x000fe40000000800 */
[----:B------:R-:W-:Y:S01]  /*0d10*/  UIADD3 UR7, UR7, UR4, URZ ;  /* 0x0000000407077290 */ /* 0x000fe2000fffe03f */
[----:B------:R-:W-:Y:S02]  /*0d20*/  UMOV UR11, 0xffffffff ;  /* 0xffffffff000b7882 */ /* 0x000fe40000000000 */
[----:B------:R-:W-:Y:S01]  /*0d30*/  ULDC.64 UR4, c[0x0][0x640] ;  /* 0x0001900000047ab9 */ /* 0x000fe20000000a00 */
[----:B------:R-:W-:Y:S01]  /*0d40*/  USHF.R.U64 UR16, UR6, UR9, UR7 ;  /* 0x0000000906107299 */ /* 0x000fe20008001207 */
[----:B------:R-:W-:Y:S01]  /*0d50*/  ISETP.NE.U32.AND P0, PT, RZ, UR4, PT ;  /* 0x00000004ff007c0c */ /* 0x000fe2000bf05070 */
[----:B------:R-:W-:-:S02]  /*0d60*/  USHF.R.U32.HI UR7, URZ, UR9, UR7 ;  /* 0x000000093f077299 */ /* 0x000fc40008011607 */
[----:B------:R-:W-:Y:S01]  /*0d70*/  USHF.L.U32 UR6, UR11, UR18, URZ ;  /* 0x000000120b067299 */ /* 0x000fe2000800063f */
[----:B------:R-:W-:Y:S01]  /*0d80*/  ISETP.NE.AND.EX P0, PT, RZ, UR5, PT, P0 ;  /* 0x00000005ff007c0c */ /* 0x000fe2000bf05300 */
[----:B------:R-:W-:Y:S02]  /*0d90*/  USHF.R.U64 UR22, UR16, UR10, UR7 ;  /* 0x0000000a10167299 */ /* 0x000fe40008001207 */
[----:B------:R-:W-:Y:S02]  /*0da0*/  USHF.R.U32.HI UR7, URZ, UR10, UR7 ;  /* 0x0000000a3f077299 */ /* 0x000fe40008011607 */
[----:B------:R-:W-:Y:S02]  /*0db0*/  UISETP.NE.AND UP1, UPT, UR41, URZ, UPT ;  /* 0x0000003f2900728c */ /* 0x000fe4000bf25270 */
[----:B------:R-:W-:Y:S01]  /*0dc0*/  USHF.R.U64 UR23, UR22, UR18, UR7 ;  /* 0x0000001216177299 */ /* 0x000fe20008001207 */
[----:B------:R-:W-:Y:S01]  /*0dd0*/  ULDC UR17, c[0x0][0x600] ;  /* 0x0001800000117ab9 */ /* 0x000fe20000000800 */
[----:B------:R-:W-:-:S02]  /*0de0*/  ULOP3.LUT UR13, URZ, UR6, URZ, 0x33, !UPT ;  /* 0x000000063f0d7292 */ /* 0x000fc4000f8e333f */
[----:B------:R-:W-:Y:S02]  /*0df0*/  UIADD3 UR15, UR17, -0x1, URZ ;  /* 0xffffffff110f7890 */ /* 0x000fe4000fffe03f */
[----:B------:R-:W-:Y:S02]  /*0e00*/  USEL UR12, UR8, UR12, !UP1 ;  /* 0x0000000c080c7287 */ /* 0x000fe4000c800000 */
[----:B------:R-:W-:Y:S01]  /*0e10*/  USHF.R.U32.HI UR7, URZ, UR18, UR7 ;  /* 0x000000123f077299 */ /* 0x000fe20008011607 */
[----:B------:R-:W-:Y:S01]  /*0e20*/  ULDC UR19, c[0x0][0x648] ;  /* 0x0001920000137ab9 */ /* 0x000fe20000000800 */
[----:B------:R-:W-:Y:S01]  /*0e30*/  ULDC UR20, c[0x0][0x638] ;  /* 0x00018e0000147ab9 */ /* 0x000fe20000000800 */
[----:B------:R-:W-:Y:S01]  /*0e40*/  UMOV UR21, 0x1 ;  /* 0x0000000100157882 */ /* 0x000fe20000000000 */
[----:B------:R-:W-:Y:S01]  /*0e50*/  UMOV UR6, UR23 ;  /* 0x0000001700067c82 */ /* 0x000fe20008000000 */
[----:B------:R-:W-:Y:S07]  /*0e60*/  @!P0 BRA `(.L_x_10) ;  /* 0x0000000000308947 */ /* 0x000fee0003800000 */
[----:B------:R-:W-:Y:S02]  /*0e70*/  ULDC UR10, c[0x0][0x64c] ;  /* 0x00019300000a7ab9 */ /* 0x000fe40000000800 */
        /* <DEDUP_REMOVED lines=8> */
[----:B------:R-:W-:-:S07]  /*0f00*/  UIMAD.WIDE.U32.X UR4, UR14, UR5, UR10, UP0 ;  /* 0x000000050e0472a5 */ /* 0x000fce00080e040a */
[----:B------:R-:W-:Y:S01]  /*0f10*/  UMOV UR6, UR4 ;  /* 0x0000000400067c82 */ /* 0x000fe20008000000 */
[----:B------:R-:W-:-:S05]  /*0f20*/  UMOV UR7, UR5 ;  /* 0x0000000500077c82 */ /* 0x000fca0008000000 */
.L_x_10:
[----:B------:R-:W-:Y:S01]  /*0f30*/  USHF.R.U64 UR5, UR6, UR19, UR7 ;  /* 0x0000001306057299 */ /* 0x000fe20008001207 */
[----:B------:R-:W-:Y:S01]  /*0f40*/  IMAD.MOV.U32 R0, RZ, RZ, 0x1 ;  /* 0x00000001ff007424 */ /* 0x000fe200078e00ff */
[----:B------:R-:W-:Y:S02]  /*0f50*/  USHF.L.U32 UR4, UR21, UR18, URZ ;  /* 0x0000001215047299 */ /* 0x000fe4000800063f */
[----:B------:R-:W-:Y:S02]  /*0f60*/  ULOP3.LUT UR13, UR22, UR13, URZ, 0xc0, !UPT ;  /* 0x0000000d160d7292 */ /* 0x000fe4000f8ec03f */
[----:B------:R-:W-:Y:S02]  /*0f70*/  UIADD3 UR6, -UR5, URZ, URZ ;  /* 0x0000003f05067290 */ /* 0x000fe4000fffe13f */
[----:B------:R-:W-:Y:S02]  /*0f80*/  UIMAD UR13, UR4, UR5, UR13 ;  /* 0x00000005040d72a4 */ /* 0x000fe4000f8e020d */
[----:B------:R-:W-:-:S02]  /*0f90*/  ULOP3.LUT UR15, UR16, UR15, URZ, 0xc0, !UPT ;  /* 0x0000000f100f7292 */ /* 0x000fc4000f8ec03f */
[----:B------:R-:W-:Y:S01]  /*0fa0*/  UIMAD UR4, UR6, UR20, UR23 ;  /* 0x00000014060472a4 */ /* 0x000fe2000f8e0217 */
[----:B------:R-:W-:Y:S01]  /*0fb0*/  ULDC UR5, c[0x0][0x610] ;  /* 0x0001840000057ab9 */ /* 0x000fe20000000800 */
[----:B------:R-:W-:Y:S02]  /*0fc0*/  UISETP.NE.AND UP0, UPT, UR41, URZ, UPT ;  /* 0x0000003f2900728c */ /* 0x000fe4000bf05270 */
[----:B------:R-:W-:Y:S02]  /*0fd0*/  UIMAD UR12, UR13, UR5, UR12 ;  /* 0x000000050d0c72a4 */ /* 0x000fe4000f8e020c */
[----:B------:R-:W-:-:S04]  /*0fe0*/  UIMAD UR4, UR4, UR17, UR15 ;  /* 0x00000011040472a4 */ /* 0x000fc8000f8e020f */
[----:B------:R-:W-:Y:S02]  /*0ff0*/  USEL UR43, UR4, UR12, !UP0 ;  /* 0x0000000c042b7287 */ /* 0x000fe4000c000000 */
[----:B------:R-:W-:-:S12]  /*1000*/  USEL UR42, UR12, UR4, !UP0 ;  /* 0x000000040c2a7287 */ /* 0x000fd8000c000000 */
.L_x_8:
[----:B------:R-:W-:-:S08]  /*1010*/  NOP ;  /* 0x0000000000007918 */ /* 0x000fd00000000000 */
[----:B------:R-:W1:Y:S02]  /*1020*/  USETMAXREG.TRY_ALLOC.CTAPOOL UP0, 0xf0 ;  /* 0x000000f0000079c8 */ /* 0x000e640008000600 */
[----:B-1----:R-:W-:-:S13]  /*1030*/  PLOP3.LUT P0, PT, PT, PT, UP0, 0x80, 0x0 ;  /* 0x000000000000781c */ /* 0x002fda0003f0f008 */
[----:B------:R-:W-:Y:S05]  /*1040*/  @!P0 BRA `(.L_x_8) ;  /* 0xfffffffc00f08947 */ /* 0x000fea000383ffff */
[----:B------:R-:W-:Y:S01]  /*1050*/  ULDC.64 UR4, c[0x0][0x598] ;  /* 0x0001660000047ab9 */ /* 0x000fe20000000a00 */
[----:B------:R-:W-:Y:S01]  /*1060*/  ULDC.64 UR36, c[0x0][0x208] ;  /* 0x0000820000247ab9 */ /* 0x000fe20000000a00 */
[----:B------:R-:W-:-:S04]  /*1070*/  ISETP.NE.U32.AND P0, PT, RZ, UR4, PT ;  /* 0x00000004ff007c0c */ /* 0x000fc8000bf05070 */
[----:B------:R-:W-:-:S13]  /*1080*/  ISETP.NE.AND.EX P0, PT, RZ, UR5, PT, P0 ;  /* 0x00000005ff007c0c */ /* 0x000fda000bf05300 */
[----:B------:R-:W-:Y:S05]  /*1090*/  @!P0 BRA `(.L_x_11) ;  /* 0x00000000001c8947 */ /* 0x000fea0003800000 */
[----:B------:R-:W1:Y:S02]  /*10a0*/  LDC.64 R2, c[0x0][0x598] ;  /* 0x00016600ff027b82 */ /* 0x000e640000000a00 */
[----:B-1----:R-:W2:Y:S02]  /*10b0*/  LDG.E.64 R2, desc[UR36][R2.64] ;  /* 0x0000002402027981 */ /* 0x002ea4000c1e1b00 */
[----:B--2---:R-:W-:-:S04]  /*10c0*/  ISETP.NE.U32.AND P0, PT, R2, RZ, PT ;  /* 0x000000ff0200720c */ /* 0x004fc80003f05070 */
[----:B------:R-:W-:-:S13]  /*10d0*/  ISETP.NE.AND.EX P0, PT, R3, RZ, PT, P0 ;  /* 0x000000ff0300720c */ /* 0x000fda0003f05300 */
[----:B------:R-:W-:Y:S05]  /*10e0*/  @!P0 BRA `(.L_x_11) ;  /* 0x0000000000088947 */ /* 0x000fea0003800000 */
[----:B------:R1:W5:Y:S01]  /*10f0*/  LD.E R2, desc[UR36][R2.64] ;  /* 0x0000002402027980 */ /* 0x000362000c101900 */
[----:B------:R-:W-:Y:S05]  /*1100*/  BRA `(.L_x_12) ;  /* 0x0000000000247947 */ /* 0x000fea0003800000 */
.L_x_11:
[----:B------:R-:W-:Y:S02]  /*1110*/  ULDC.64 UR4, c[0x0][0x588] ;  /* 0x0001620000047ab9 */ /* 0x000fe40000000a00 */
[----:B------:R-:W-:-:S04]  /*1120*/  ISETP.NE.U32.AND P0, PT, RZ, UR4, PT ;  /* 0x00000004ff007c0c */ /* 0x000fc8000bf05070 */
[----:B------:R-:W-:-:S13]  /*1130*/  ISETP.NE.AND.EX P0, PT, RZ, UR5, PT, P0 ;  /* 0x00000005ff007c0c */ /* 0x000fda000bf05300 */
[----:B------:R-:W-:Y:S05]  /*1140*/  @!P0 BRA `(.L_x_13) ;  /* 0x00000000000c8947 */ /* 0x000fea0003800000 */
[----:B------:R-:W1:Y:S02]  /*1150*/  LDC.64 R2, c[0x0][0x588] ;  /* 0x00016200ff027b82 */ /* 0x000e640000000a00 */
[----:B-1----:R2:W5:Y:S01]  /*1160*/  LDG.E R2, desc[UR36][R2.64] ;  /* 0x0000002402027981 */ /* 0x002562000c1e1900 */
[----:B------:R-:W-:Y:S05]  /*1170*/  BRA `(.L_x_12) ;  /* 0x0000000000087947 */ /* 0x000fea0003800000 */
.L_x_13:
[----:B------:R-:W-:Y:S02]  /*1180*/  ULDC UR4, c[0x0][0x580] ;  /* 0x0001600000047ab9 */ /* 0x000fe40000000800 */
[----:B------:R-:W-:-:S07]  /*1190*/  IMAD.U32 R2, RZ, RZ, UR4 ;  /* 0x00000004ff027e24 */ /* 0x000fce000f8e00ff */
.L_x_12:
[----:B------:R-:W-:Y:S02]  /*11a0*/  ULDC.64 UR4, c[0x0][0x5a0] ;  /* 0x0001680000047ab9 */ /* 0x000fe40000000a00 */
[----:B------:R-:W-:-:S04]  /*11b0*/  ISETP.NE.U32.AND P0, PT, RZ, UR4, PT ;  /* 0x00000004ff007c0c */ /* 0x000fc8000bf05070 */
[----:B------:R-:W-:-:S13]  /*11c0*/  ISETP.NE.AND.EX P0, PT, RZ, UR5, PT, P0 ;  /* 0x00000005ff007c0c */ /* 0x000fda000bf05300 */
[----:B------:R-:W-:Y:S05]  /*11d0*/  @!P0 BRA `(.L_x_14) ;  /* 0x00000000001c8947 */ /* 0x000fea0003800000 */
[----:B------:R-:W3:Y:S02]  /*11e0*/  LDC.64 R4, c[0x0][0x5a0] ;  /* 0x00016800ff047b82 */ /* 0x000ee40000000a00 */
[----:B---3--:R-:W3:Y:S02]  /*11f0*/  LDG.E.64 R4, desc[UR36][R4.64] ;  /* 0x0000002404047981 */ /* 0x008ee4000c1e1b00 */
[----:B---3--:R-:W-:-:S04]  /*1200*/  ISETP.NE.U32.AND P0, PT, R4, RZ, PT ;  /* 0x000000ff0400720c */ /* 0x008fc80003f05070 */
[----:B------:R-:W-:-:S13]  /*1210*/  ISETP.NE.AND.EX P0, PT, R5, RZ, PT, P0 ;  /* 0x000000ff0500720c */ /* 0x000fda0003f05300 */
[----:B------:R-:W-:Y:S05]  /*1220*/  @!P0 BRA `(.L_x_14) ;  /* 0x0000000000088947 */ /* 0x000fea0003800000 */
[----:B------:R3:W5:Y:S01]  /*1230*/  LD.E R16, desc[UR36][R4.64] ;  /* 0x0000002404107980 */ /* 0x000762000c101900 */
[----:B------:R-:W-:Y:S05]  /*1240*/  BRA `(.L_x_15) ;  /* 0x0000000000247947 */ /* 0x000fea0003800000 */
.L_x_14:
[----:B------:R-:W-:Y:S02]  /*1250*/  ULDC.64 UR4, c[0x0][0x590] ;  /* 0x0001640000047ab9 */ /* 0x000fe40000000a00 */
[----:B------:R-:W-:-:S04]  /*1260*/  ISETP.NE.U32.AND P0, PT, RZ, UR4, PT ;  /* 0x00000004ff007c0c */ /* 0x000fc8000bf05070 */
[----:B------:R-:W-:-:S13]  /*1270*/  ISETP.NE.AND.EX P0, PT, RZ, UR5, PT, P0 ;  /* 0x00000005ff007c0c */ /* 0x000fda000bf05300 */
[----:B------:R-:W-:Y:S05]  /*1280*/  @!P0 BRA `(.L_x_16) ;  /* 0x00000000000c8947 */ /* 0x000fea0003800000 */
[----:B------:R-:W3:Y:S02]  /*1290*/  LDC.64 R4, c[0x0][0x590] ;  /* 0x00016400ff047b82 */ /* 0x000ee40000000a00 */
[----:B---3--:R4:W5:Y:S01]  /*12a0*/  LDG.E R16, desc[UR36][R4.64] ;  /* 0x0000002404107981 */ /* 0x008962000c1e1900 */
[----:B------:R-:W-:Y:S05]  /*12b0*/  BRA `(.L_x_15) ;  /* 0x0000000000087947 */ /* 0x000fea0003800000 */
.L_x_16:
[----:B------:R-:W-:Y:S02]  /*12c0*/  ULDC UR4, c[0x0][0x584] ;  /* 0x0001610000047ab9 */ /* 0x000fe40000000800 */
[----:B------:R-:W-:-:S07]  /*12d0*/  IMAD.U32 R16, RZ, RZ, UR4 ;  /* 0x00000004ff107e24 */ /* 0x000fce000f8e00ff */
.L_x_15:
[----:B------:R-:W-:-:S13]  /*12e0*/  LOP3.LUT P0, RZ, R0, 0xff, RZ, 0xc0, !PT ;  /* 0x000000ff00ff7812 */ /* 0x000fda000780c0ff */
[----:B------:R-:W-:Y:S05]  /*12f0*/  @!P0 EXIT ;  /* 0x000000000000894d */ /* 0x000fea0003800000 */
[----:B------:R-:W-:Y:S01]  /*1300*/  ULDC UR4, c[0x0][0x28c] ;  /* 0x0000a30000047ab9 */ /* 0x000fe20000000800 */
[----:B------:R-:W-:Y:S01]  /*1310*/  UMOV UR38, URZ ;  /* 0x0000003f00267c82 */ /* 0x000fe20008000000 */
[----:B------:R-:W-:Y:S01]  /*1320*/  UIADD3 UR4, UR4, 0x3f, URZ ;  /* 0x0000003f04047890 */ /* 0x000fe2000fffe03f */
[----:B------:R-:W-:-:S03]  /*1330*/  UMOV UR39, URZ ;  /* 0x0000003f00277c82 */ /* 0x000fc60008000000 */
[----:B------:R-:W-:-:S04]  /*1340*/  USHF.R.S32.HI UR5, URZ, 0x1f, UR4 ;  /* 0x0000001f3f057899 */ /* 0x000fc80008011404 */
[----:B------:R-:W-:-:S04]  /*1350*/  ULEA.HI UR5, UR5, UR4, URZ, 0x6 ;  /* 0x0000000405057291 */ /* 0x000fc8000f8f303f */
[----:B------:R-:W-:-:S12]  /*1360*/  USHF.R.S32.HI UR45, URZ, 0x6, UR5 ;  /* 0x000000063f2d7899 */ /* 0x000fd80008011405 */
.L_x_302:
[----:B------:R-:W0:Y:S01]  /*1370*/  S2R R0, SR_TID.X ;  /* 0x0000000000007919 */ /* 0x000e220000002100 */
[----:B-1----:R-:W1:Y:S01]  /*1380*/  S2UR UR7, SR_CgaCtaId ;  /* 0x00000000000779c3 */ /* 0x002e620000008800 */
[----:B------:R-:W-:Y:S02]  /*1390*/  UMOV UR6, 0x400 ;  /* 0x0000040000067882 */ /* 0x000fe40000000000 */
[----:B-1----:R-:W-:Y:S01]  /*13a0*/  ULEA UR6, UR7, UR6, 0x18 ;  /* 0x0000000607067291 */ /* 0x002fe2000f8ec03f */
[----:B0-----:R-:W-:-:S04]  /*13b0*/  LOP3.LUT R0, R0, 0x80, RZ, 0xc0, !PT ;  /* 0x0000008000007812 */ /* 0x001fc800078ec0ff */
[----:B------:R-:W-:-:S06]  /*13c0*/  SHF.R.U32.HI R0, RZ, 0x7, R0 ;  /* 0x00000007ff007819 */ /* 0x000fcc0000011600 */
[----:B------:R-:W0:Y:S02]  /*13d0*/  SHFL.IDX PT, R0, R0, RZ, 0x1f ;  /* 0x00001fff00007589 */ /* 0x000e2400000e0000 */
[----:B0-----:R-:W-:-:S13]  /*13e0*/  R2UR UR4, R0 ;  /* 0x00000000000472ca */ /* 0x001fda00000e0000 */
[----:B------:R-:W-:-:S04]  /*13f0*/  ULEA.HI UR5, UR4, UR4, URZ, 0x1 ;  /* 0x0000000404057291 */ /* 0x000fc8000f8f083f */
[----:B------:R-:W-:-:S04]  /*1400*/  ULOP3.LUT UR5, UR5, 0x7fffe, URZ, 0xc0, !UPT ;  /* 0x0007fffe05057892 */ /* 0x000fc8000f8ec03f */
[----:B------:R-:W-:-:S03]  /*1410*/  UIADD3 UR5, UR4, -UR5, URZ ;  /* 0x8000000504057290 */ /* 0x000fc6000fffe03f */
[----:B------:R-:W-:Y:S01]  /*1420*/  ULDC UR4, c[0x0][0x28c] ;  /* 0x0000a30000047ab9 */ /* 0x000fe20000000800 */
[----:B------:R-:W-:Y:S01]  /*1430*/  ULEA UR5, UR5, UR6, 0xd ;  /* 0x0000000605057291 */ /* 0x000fe2000f8e683f */
[----:B------:R-:W-:-:S03]  /*1440*/  ISETP.LT.AND P0, PT, RZ, UR4, PT ;  /* 0x00000004ff007c0c */ /* 0x000fc6000bf01270 */
[----:B------:R-:W-:-:S04]  /*1450*/  UIADD3 UR5, UR5, 0x100, URZ ;  /* 0x0000010005057890 */ /* 0x000fc8000fffe03f */
[----:B------:R-:W-:-:S04]  /*1460*/  USHF.R.U32.HI UR5, URZ, 0x4, UR5 ;  /* 0x000000043f057899 */ /* 0x000fc80008011605 */
[----:B------:R-:W-:Y:S02]  /*1470*/  ULOP3.LUT UR46, UR5, 0x3fff, URZ, 0xc0, !UPT ;  /* 0x00003fff052e7892 */ /* 0x000fe4000f8ec03f */
[----:B---345:R-:W-:Y:S10]  /*1480*/  @P0 BRA `(.L_x_17) ;  /* 0x0000000000400947 */ /* 0x038ff40003800000 */
[----:B------:R-:W-:Y:S01]  /*1490*/  MOV R0, 0x0 ;  /* 0x0000000000007802 */ /* 0x000fe20000000f00 */
[----:B------:R-:W-:Y:S01]  /*14a0*/  ULDC.64 UR4, c[0x4][0x68] ;  /* 0x01001a0000047ab9 */ /* 0x000fe20000000a00 */
[----:B------:R-:W-:Y:S01]  /*14b0*/  ULDC.64 UR6, c[0x4][0x8] ;  /* 0x0100020000067ab9 */ /* 0x000fe20000000a00 */
[----:B---34-:R-:W-:Y:S01]  /*14c0*/  IMAD.U32 R4, RZ, RZ, UR4 ;  /* 0x00000004ff047e24 */ /* 0x018fe2000f8e00ff */
[----:B------:R0:W1:Y:S01]  /*14d0*/  LDC.64 R14, c[0x4][R0] ;  /* 0x01000000000e7b82 */ /* 0x0000620000000a00 */
[----:B------:R-:W-:Y:S01]  /*14e0*/  IMAD.U32 R5, RZ, RZ, UR5 ;  /* 0x00000005ff057e24 */ /* 0x000fe2000f8e00ff */
[----:B------:R-:W-:Y:S01]  /*14f0*/  ULDC.64 UR4, c[0x4][0x70] ;  /* 0x01001c0000047ab9 */ /* 0x000fe20000000a00 */
[----:B------:R-:W-:Y:S02]  /*1500*/  IMAD.U32 R10, RZ, RZ, UR6 ;  /* 0x00000006ff0a7e24 */ /* 0x000fe4000f8e00ff */
[----:B------:R-:W-:Y:S02]  /*1510*/  IMAD.U32 R6, RZ, RZ, UR4 ;  /* 0x00000004ff067e24 */ /* 0x000fe4000f8e00ff */
[----:B------:R-:W-:-:S02]  /*1520*/  IMAD.U32 R7, RZ, RZ, UR5 ;  /* 0x00000005ff077e24 */ /* 0x000fc4000f8e00ff */
[----:B------:R-:W-:Y:S02]  /*1530*/  IMAD.U32 R11, RZ, RZ, UR7 ;  /* 0x00000007ff0b7e24 */ /* 0x000fe4000f8e00ff */
[----:B------:R-:W-:Y:S02]  /*1540*/  IMAD.MOV.U32 R8, RZ, RZ, 0x1e1 ;  /* 0x000001e1ff087424 */ /* 0x000fe400078e00ff */
[----:B------:R-:W-:Y:S02]  /*1550*/  IMAD.MOV.U32 R12, RZ, RZ, 0x1 ;  /* 0x00000001ff0c7424 */ /* 0x000fe400078e00ff */
[----:B0-----:R-:W-:-:S07]  /*1560*/  IMAD.MOV.U32 R13, RZ, RZ, RZ ;  /* 0x000000ffff0d7224 */ /* 0x001fce00078e00ff */
[----:B------:R-:W-:-:S07]  /*1570*/  LEPC R20, `(.L_x_17) ;  /* 0x000000001014794e */ /* 0x000fce0000000000 */
[----:B-12--5:R-:W-:Y:S05]  /*1580*/  CALL.ABS.NOINC R14 ;  /* 0x000000000e007343 */ /* 0x026fea0003c00000 */
.L_x_17:
[----:B------:R-:W-:-:S06]  /*1590*/  ULOP3.LUT UR4, UR40, 0x1, URZ, 0xfc, !UPT ;  /* 0x0000000128047892 */ /* 0x000fcc000f8efc3f */
[----:B------:R-:W-:-:S05]  /*15a0*/  IMAD.U32 R0, RZ, RZ, UR4 ;  /* 0x00000004ff007e24 */ /* 0x000fca000f8e00ff */
[----:B------:R-:W-:-:S13]  /*15b0*/  ISETP.NE.AND P0, PT, R0, 0x3, PT ;  /* 0x000000030000780c */ /* 0x000fda0003f05270 */
[----:B------:R-:W-:Y:S05]  /*15c0*/  @!P0 BRA `(.L_x_18) ;  /* 0x0000000000048947 */ /* 0x000fea0003800000 */
[----:B------:R-:W-:Y:S01]  /*15d0*/  BPT.TRAP 0x1 ;  /* 0x000000040000795c */ /* 0x000fe20000300000 */
.L_x_18:
[----:B------:R-:W0:Y:S01]  /*15e0*/  S2UR UR5, SR_CgaCtaId ;  /* 0x00000000000579c3 */ /* 0x000e220000008800 */
[----:B------:R-:W-:Y:S01]  /*15f0*/  UMOV UR4, 0x400 ;  /* 0x0000040000047882 */ /* 0x000fe20000000000 */
[----:B--2---:R-:W-:Y:S02]  /*1600*/  IMAD.U32 R3, RZ, RZ, UR38 ;  /* 0x00000026ff037e24 */ /* 0x004fe4000f8e00ff */
[----:B---34-:R-:W-:-:S03]  /*1610*/  IMAD.U32 R5, RZ, RZ, UR39 ;  /* 0x00000027ff057e24 */ /* 0x018fc6000f8e00ff */
[----:B------:R-:W-:Y:S01]  /*1620*/  SHF.L.U32 R3, R3, 0x1f, RZ ;  /* 0x0000001f03037819 */ /* 0x000fe200000006ff */
[----:B0-----:R-:W-:-:S06]  /*1630*/  ULEA UR4, UR5, UR4, 0x18 ;  /* 0x0000000405047291 */ /* 0x001fcc000f8ec03f */
[----:B------:R-:W-:-:S04]  /*1640*/  IMAD.U32 R0, RZ, RZ, UR4 ;  /* 0x00000004ff007e24 */ /* 0x000fc8000f8e00ff */
[----:B------:R-:W-:-:S04]  /*1650*/  IMAD R4, R5, 0x8, R0 ;  /* 0x0000000805047824 */ /* 0x000fc800078e0200 */
[----:B------:R0:W1:Y:S01]  /*1660*/  SYNCS.PHASECHK.TRANS64.TRYWAIT P1, [R4+URZ], R3 ;  /* 0x00000003040075a7 */ /* 0x000062000802017f */
[----:B------:R-:W-:Y:S05]  /*1670*/  @!P0 BRA `(.L_x_19) ;  /* 0x0000000000048947 */ /* 0x000fea0003800000 */
[----:B------:R-:W-:Y:S01]  /*1680*/  BPT.TRAP 0x1 ;  /* 0x000000040000795c */ /* 0x000fe20000300000 */
.L_x_19:
[----:B-1----:R-:W-:Y:S05]  /*1690*/  @P1 BRA `(.L_x_20) ;  /* 0x0000000000081947 */ /* 0x002fea0003800000 */
[----:B------:R-:W1:Y:S02]  /*16a0*/  SYNCS.PHASECHK.TRANS64.TRYWAIT P1, [R4+URZ], R3 ;  /* 0x00000003040075a7 */ /* 0x000e64000802017f */
[----:B-1----:R-:W-:Y:S05]  /*16b0*/  @!P1 BRA `(.L_x_21) ;  /* 0x000002a800309947 */ /* 0x002fea0003800000 */
.L_x_20:
[----:B------:R-:W-:-:S04]  /*16c0*/  UISETP.LT.AND UP0, UPT, UR45, 0x1, UPT ;  /* 0x000000012d00788c */ /* 0x000fc8000bf01270 */
[----:B------:R-:W-:-:S06]  /*16d0*/  USEL UR4, UR45, 0x1, UP0 ;  /* 0x000000012d047887 */ /* 0x000fcc0008000000 */
[----:B01----:R-:W-:Y:S01]  /*16e0*/  IMAD.U32 R3, RZ, RZ, UR4 ;  /* 0x00000004ff037e24 */ /* 0x003fe2000f8e00ff */
[----:B------:R-:W-:Y:S05]  /*16f0*/  WARPSYNC.ALL ;  /* 0x0000000000007948 */ /* 0x000fea0003800000 */
[----:B------:R-:W-:-:S04]  /*1700*/  IADD3 R3, -R3, UR45, RZ ;  /* 0x0000002d03037c10 */ /* 0x000fc8000fffe1ff */
[----:B------:R-:W-:Y:S02]  /*1710*/  ISETP.GE.AND P1, PT, R3, 0x1, PT ;  /* 0x000000010300780c */ /* 0x000fe40003f26270 */
[----:B------:R-:W-:Y:S01]  /*1720*/  R2UR UR4, R0 ;  /* 0x00000000000472ca */ /* 0x000fe200000e0000 */
[----:B------:R-:W-:Y:S01]  /*1730*/  WARPGROUP.ARRIVE ;  /* 0x00000000000079c5 */ /* 0x000fe20000000000 */
[----:B------:R-:W-:Y:S01]  /*1740*/  UMOV UR9, 0x40000040 ;  /* 0x4000004000097882 */ /* 0x000fe20000000000 */
[----:B------:R-:W-:Y:S01]  /*1750*/  UMOV UR11, 0x40000040 ;  /* 0x40000040000b7882 */ /* 0x000fe20000000000 */
[----:B------:R-:W-:Y:S04]  /*1760*/  STL [R1+0x6cc], R17 ;  /* 0x0006cc1101007387 */ /* 0x000fe80000100800 */
[----:B-----5:R-:W-:Y:S04]  /*1770*/  STL [R1+0x6c8], R16 ;  /* 0x0006c81001007387 */ /* 0x020fe80000100800 */
[----:B------:R-:W-:Y:S01]  /*1780*/  STL [R1+0x6c4], R3 ;  /* 0x0006c40301007387 */ /* 0x000fe20000100800 */
[----:B------:R-:W-:-:S03]  /*1790*/  UIADD3 UR4, UR4, 0x18100, URZ ;  /* 0x0001810004047890 */ /* 0x000fc6000fffe03f */
[----:B------:R-:W-:Y:S01]  /*17a0*/  STL [R1+0x6c0], R2 ;  /* 0x0006c00201007387 */ /* 0x000fe20000100800 */
[----:B------:R-:W-:-:S03]  /*17b0*/  USHF.R.U32.HI UR4, URZ, 0x4, UR4 ;  /* 0x000000043f047899 */ /* 0x000fc60008011604 */
[----:B------:R-:W-:Y:S01]  /*17c0*/  STL [R1+0x6d0], R0 ;  /* 0x0006d00001007387 */ /* 0x000fe20000100800 */
[----:B------:R-:W-:Y:S02]  /*17d0*/  ULOP3.LUT UR5, UR4, 0x3fff, URZ, 0xc0, !UPT ;  /* 0x00003fff04057892 */ /* 0x000fe4000f8ec03f */
[----:B------:R-:W-:Y:S02]  /*17e0*/  ULOP3.LUT UR4, UR46, 0x10000, URZ, 0xfc, !UPT ;  /* 0x000100002e047892 */ /* 0x000fe4000f8efc3f */
[----:B------:R-:W-:Y:S02]  /*17f0*/  ULOP3.LUT UR5, UR5, 0x10000, URZ, 0xfc, !UPT ;  /* 0x0001000005057892 */ /* 0x000fe4000f8efc3f */
[----:B------:R-:W-:Y:S02]  /*1800*/  UIMAD UR6, UR39, 0xc00, UR4 ;  /* 0x00000c00270678a4 */ /* 0x000fe4000f8e0204 */
[----:B------:R-:W-:-:S05]  /*1810*/  ULEA UR7, UR39, UR5, 0xb ;  /* 0x0000000527077291 */ /* 0x000fca000f8e583f */
[----:B------:R-:W-:Y:S02]  /*1820*/  UMOV UR8, UR6 ;  /* 0x0000000600087c82 */ /* 0x000fe40008000000 */
[----:B------:R-:W-:Y:S02]  /*1830*/  UMOV UR10, UR7 ;  /* 0x00000007000a7c82 */ /* 0x000fe40008000000 */
[----:B------:R-:W-:Y:S01]  /*1840*/  HGMMA.64x256x16.F32 R20, gdesc[UR8], RZ, !UPT, gsb0 ;  /* 0x03e00000081479f0 */ /* 0x000fe2000c0008ff */
[----:B------:R-:W-:Y:S01]  /*1850*/  UIADD3 UR8, UR6, 0x400, URZ ;  /* 0x0000040006087890 */ /* 0x000fe2000fffe03f */
[----:B------:R-:W-:Y:S01]  /*1860*/  UMOV UR9, 0x40000040 ;  /* 0x4000004000097882 */ /* 0x000fe20000000000 */
[----:B------:R-:W-:Y:S02]  /*1870*/  WARPGROUP.DEPBAR.LE gsb0, 0x0 ;  /* 0x00008000000079c5 */ /* 0x000fe40000010000 */
[----:B------:R-:W-:Y:S01]  /*1880*/  STL.64 [R1+0x200], R20 ;  /* 0x0002001401007387 */ /* 0x000fe20000100a00 */
[----:B------:R-:W-:-:S02]  /*1890*/  IMAD.MOV.U32 R235, RZ, RZ, R126 ;  /* 0x000000ffffeb7224 */ /* 0x000fc400078e007e */
[----:B------:R-:W-:Y:S01]  /*18a0*/  IMAD.MOV.U32 R234, RZ, RZ, R127 ;  /* 0x000000ffffea7224 */ /* 0x000fe200078e007f */
[----:B------:R-:W-:Y:S01]  /*18b0*/  STL.64 [R1+0x208], R22 ;  /* 0x0002081601007387 */ /* 0x000fe20000100a00 */
[----:B------:R-:W-:Y:S02]  /*18c0*/  IMAD.MOV.U32 R233, RZ, RZ, R128 ;  /* 0x000000ffffe97224 */ /* 0x000fe400078e0080 */
[----:B------:R-:W-:Y:S01]  /*18d0*/  IMAD.MOV.U32 R232, RZ, RZ, R129 ;  /* 0x000000ffffe87224 */ /* 0x000fe200078e0081 */
[----:B------:R-:W-:Y:S01]  /*18e0*/  STL.64 [R1+0x210], R24 ;  /* 0x0002101801007387 */ /* 0x000fe20000100a00 */
[----:B------:R-:W-:Y:S02]  /*18f0*/  IMAD.MOV.U32 R231, RZ, RZ, R130 ;  /* 0x000000ffffe77224 */ /* 0x000fe400078e0082 */
[----:B------:R-:W-:Y:S01]  /*1900*/  IMAD.MOV.U32 R230, RZ, RZ, R131 ;  /* 0x000000ffffe67224 */ /* 0x000fe200078e0083 */
        /* <DEDUP_REMOVED lines=24> */
[----:B------:R-:W-:Y:S04]  /*1a90*/  STL.64 [R1+0x258], R42 ;  /* 0x0002582a01007387 */ /* 0x000fe80000100a00 */
        /* <DEDUP_REMOVED lines=40> */
[----:B------:R0:W-:Y:S02]  /*1d20*/  STL.64 [R1+0x3a0], R124 ;  /* 0x0003a07c01007387 */ /* 0x0001e40000100a00 */
[----:B0-----:R-:W-:-:S06]  /*1d30*/  WARPGROUP.ARRIVE ;  /* 0x00000000000079c5 */ /* 0x001fcc0000000000 */
[----:B------:R-:W-:Y:S01]  /*1d40*/  HGMMA.64x256x16.F32 R24, gdesc[UR8], RZ, !UPT, gsb0 ;  /* 0x03e00000081879f0 */ /* 0x000fe2000c0008ff */
[----:B------:R-:W-:Y:S01]  /*1d50*/  UIADD3 UR8, UR6, 0x800, URZ ;  /* 0x0000080006087890 */ /* 0x000fe2000fffe03f */
[----:B------:R-:W-:Y:S01]  /*1d60*/  UMOV UR9, 0x40000040 ;  /* 0x4000004000097882 */ /* 0x000fe20000000000 */
[----:B------:R-:W-:Y:S02]  /*1d70*/  WARPGROUP.DEPBAR.LE gsb0, 0x0 ;  /* 0x00008000000079c5 */ /* 0x000fe40000010000 */
[----:B------:R-:W-:Y:S01]  /*1d80*/  STL.64 [R1], R24 ;  /* 0x0000001801007387 */ /* 0x000fe20000100a00 */
        /* <DEDUP_REMOVED lines=62> */
[----:B------:R0:W-:Y:S01]  /*2170*/  STL.64 [R1+0xa8], R66 ;  /* 0x0000a84201007387 */ /* 0x0001e20000100a00 */
[----:B------:R-:W-:Y:S02]  /*2180*/  IMAD.MOV.U32 R194, RZ, RZ, R110 ;  /* 0x000000ffffc27224 */ /* 0x000fe400078e006e */
[----:B------:R-:W-:Y:S01]  /*2190*/  IMAD.MOV.U32 R195, RZ, RZ, R111 ;  /* 0x000000ffffc37224 */ /* 0x000fe200078e006f */
[----:B------:R-:W-:Y:S01]  /*21a0*/  STL [R1+0xb78], R154 ;  /* 0x000b789a01007387 */ /* 0x000fe20000100800 */
[----:B------:R-:W-:-:S02]  /*21b0*/  IMAD.MOV.U32 R196, RZ, RZ, R112 ;  /* 0x000000ffffc47224 */ /* 0x000fc400078e0070 */
[----:B------:R-:W-:Y:S02]  /*21c0*/  IMAD.MOV.U32 R197, RZ, RZ, R113 ;  /* 0x000000ffffc57224 */ /* 0x000fe400078e0071 */
[----:B------:R-:W-:Y:S02]  /*21d0*/  IMAD.MOV.U32 R198, RZ, RZ, R114 ;  /* 0x000000ffffc67224 */ /* 0x000fe400078e0072 */
[----:B------:R-:W-:Y:S02]  /*21e0*/  IMAD.MOV.U32 R199, RZ, RZ, R115 ;  /* 0x000000ffffc77224 */ /* 0x000fe400078e0073 */
[----:B------:R-:W-:Y:S02]  /*21f0*/  IMAD.MOV.U32 R200, RZ, RZ, R116 ;  /* 0x000000ffffc87224 */ /* 0x000fe400078e0074 */
[----:B------:R-:W-:Y:S02]  /*2200*/  IMAD.MOV.U32 R201, RZ, RZ, R117 ;  /* 0x000000ffffc97224 */ /* 0x000fe400078e0075 */
        /* <DEDUP_REMOVED lines=34> */
[----:B0-----:R-:W-:-:S06]  /*2430*/  WARPGROUP.ARRIVE ;  /* 0x00000000000079c5 */ /* 0x001fcc0000000000 */
[----:B------:R-:W-:Y:S03]  /*2440*/  HGMMA.64x256x16.F32 R24, gdesc[UR8], RZ, !UPT, gsb0 ;  /* 0x03e00000081879f0 */ /* 0x000fe6000c0008ff */
[----:B------:R-:W-:Y:S02]  /*2450*/  WARPGROUP.DEPBAR.LE gsb0, 0x0 ;  /* 0x00008000000079c5 */ /* 0x000fe40000010000 */
        /* <DEDUP_REMOVED lines=21> */
[----:B------:R0:W-:Y:S04]  /*25b0*/  STL.64 [R1+0xac8], R108 ;  /* 0x000ac86c01007387 */ /* 0x0001e80000100a00 */
[----:B0-----:R-:W2:Y:S04]  /*25c0*/  LDL.LU R108, [R1] ;  /* 0x00000000016c7983 */ /* 0x001ea80000300800 */
[----:B------:R-:W2:Y:S04]  /*25d0*/  LDL.LU R109, [R1+0x4] ;  /* 0x00000400016d7983 */ /* 0x000ea80000300800 */
[----:B------:R-:W3:Y:S04]  /*25e0*/  LDL.LU R110, [R1+0x8] ;  /* 0x00000800016e7983 */ /* 0x000ee80000300800 */
[----:B------:R-:W3:Y:S04]  /*25f0*/  LDL.LU R111, [R1+0xc] ;  /* 0x00000c00016f7983 */ /* 0x000ee80000300800 */
[----:B------:R-:W4:Y:S04]  /*2600*/  LDL.LU R112, [R1+0x10] ;  /* 0x0000100001707983 */ /* 0x000f280000300800 */
[----:B------:R-:W4:Y:S04]  /*2610*/  LDL.LU R113, [R1+0x14] ;  /* 0x0000140001717983 */ /* 0x000f280000300800 */
[----:B------:R-:W2:Y:S04]  /*2620*/  LDL.LU R114, [R1+0x18] ;  /* 0x0000180001727983 */ /* 0x000ea80000300800 */
        /* <DEDUP_REMOVED lines=37> */
[----:B--2---:R-:W-:Y:S04]  /*2880*/  STL.64 [R1+0xd78], R150 ;  /* 0x000d789601007387 */ /* 0x004fe80000100a00 */
[----:B----4-:R-:W-:Y:S04]  /*2890*/  STL.64 [R1+0xd70], R148 ;  /* 0x000d709401007387 */ /* 0x010fe80000100a00 */
[----:B---3--:R-:W-:Y:S04]  /*28a0*/  STL.64 [R1+0xd68], R146 ;  /* 0x000d689201007387 */ /* 0x008fe80000100a00 */
        /* <DEDUP_REMOVED lines=61> */
[----:B0-----:R-:W2:Y:S04]  /*2c80*/  LDL.LU R24, [R1+0x200] ;  /* 0x0002000001187983 */ /* 0x001ea80000300800 */
[----:B------:R-:W2:Y:S04]  /*2c90*/  LDL.LU R25, [R1+0x204] ;  /* 0x0002040001197983 */ /* 0x000ea80000300800 */
        /* <DEDUP_REMOVED lines=103> */
[----:B------:R-:W2:Y:S01]  /*3310*/  LDL.LU R129, [R1+0x3a4] ;  /* 0x0003a40001817983 */ /* 0x000ea20000300800 */
[----:B------:R-:W-:Y:S01]  /*3320*/  IMAD.MOV.U32 R130, RZ, RZ, R235 ;  /* 0x000000ffff827224 */ /* 0x000fe200078e00eb */
[----:B------:R-:W-:Y:S01]  /*3330*/  UIADD3 UR8, UR6, 0x2, URZ ;  /* 0x0000000206087890 */ /* 0x000fe2000fffe03f */
[----:B------:R-:W-:Y:S01]  /*3340*/  IMAD.MOV.U32 R131, RZ, RZ, R234 ;  /* 0x000000ffff837224 */ /* 0x000fe200078e00ea */
[----:B------:R-:W-:Y:S01]  /*3350*/  UIADD3 UR10, UR7, 0x2, URZ ;  /* 0x00000002070a7890 */ /* 0x000fe2000fffe03f */
[----:B------:R-:W-:Y:S01]  /*3360*/  IMAD.MOV.U32 R132, RZ, RZ, R233 ;  /* 0x000000ffff847224 */ /* 0x000fe200078e00e9 */
[----:B------:R-:W-:Y:S01]  /*3370*/  UMOV UR9, 0x40000040 ;  /* 0x4000004000097882 */ /* 0x000fe20000000000 */
[----:B------:R-:W-:Y:S01]  /*3380*/  IMAD.MOV.U32 R133, RZ, RZ, R232 ;  /* 0x000000ffff857224 */ /* 0x000fe200078e00e8 */
[----:B------:R-:W-:Y:S01]  /*3390*/  UMOV UR11, 0x40000040 ;  /* 0x40000040000b7882 */ /* 0x000fe20000000000 */
        /* <DEDUP_REMOVED lines=41> */
[----:B------:R-:W-:Y:S01]  /*3630*/  IMAD.MOV.U32 R235, RZ, RZ, R0 ;  /* 0x000000ffffeb7224 */ /* 0x000fe200078e0000 */
[----:B--2---:R-:W-:-:S06]  /*3640*/  WARPGROUP.ARRIVE ;  /* 0x00000000000079c5 */ /* 0x004fcc0000000000 */
[----:B------:R-:W-:Y:S03]  /*3650*/  HGMMA.64x256x16.F32 R24, gdesc[UR8], R24, gsb0 ;  /* 0x03e00000081879f0 */ /* 0x000fe60008000818 */
        /* <DEDUP_REMOVED lines=65> */
[----:B0-----:R-:W2:Y:S04]  /*3a70*/  LDL.LU.64 R150, [R1+0xd78] ;  /* 0x000d780001967983 */ /* 0x001ea80000300a00 */
[----:B------:R-:W2:Y:S04]  /*3a80*/  LDL.LU.64 R148, [R1+0xd70] ;  /* 0x000d700001947983 */ /* 0x000ea80000300a00 */
        /* <DEDUP_REMOVED lines=19> */
[----:B------:R-:W2:Y:S01]  /*3bc0*/  LDL.LU.64 R108, [R1+0xcd0] ;  /* 0x000cd000016c7983 */ /* 0x000ea20000300a00 */
[----:B------:R-:W-:Y:S01]  /*3bd0*/  UIADD3 UR8, UR6, 0x402, URZ ;  /* 0x0000040206087890 */ /* 0x000fe2000fffe03f */
[----:B------:R-:W-:-:S02]  /*3be0*/  UMOV UR9, 0x40000040 ;  /* 0x4000004000097882 */ /* 0x000fc40000000000 */
[----:B------:R-:W3:Y:S04]  /*3bf0*/  LDL.LU.64 R106, [R1+0xcc8] ;  /* 0x000cc800016a7983 */ /* 0x000ee80000300a00 */
        /* <DEDUP_REMOVED lines=40> */
[----:B------:R-:W3:Y:S01]  /*3e80*/  LDL.LU.64 R24, [R1+0xb80] ;  /* 0x000b800001187983 */ /* 0x000ee20000300a00 */
[----:B--2---:R-:W-:-:S06]  /*3e90*/  WARPGROUP.ARRIVE ;  /* 0x00000000000079c5 */ /* 0x004fcc0000000000 */
[----:B------:R-:W-:Y:S03]  /*3ea0*/  HGMMA.64x256x16.F32 R108, gdesc[UR8], R108, gsb0 ;  /* 0x03e00000086c79f0 */ /* 0x000fe6000800086c */
[----:B------:R-:W-:Y:S02]  /*3eb0*/  WARPGROUP.DEPBAR.LE gsb0, 0x0 ;  /* 0x00008000000079c5 */ /* 0x000fe40000010000 */
[----:B------:R-:W-:Y:S04]  /*3ec0*/  STL.64 [R1], R108 ;  /* 0x0000006c01007387 */ /* 0x000fe80000100a00 */
        /* <DEDUP_REMOVED lines=63> */
[----:B0-----:R-:W2:Y:S04]  /*42c0*/  LDL.LU R154, [R1+0xb78] ;  /* 0x000b7800019a7983 */ /* 0x001ea80000300800 */
        /* <DEDUP_REMOVED lines=22> */
[----:B------:R-:W-:Y:S01]  /*4430*/  UIADD3 UR8, UR6, 0x802, URZ ;  /* 0x0000080206087890 */ /* 0x000fe2000fffe03f */
[----:B------:R-:W-:Y:S01]  /*4440*/  UMOV UR9, 0x40000040 ;  /* 0x4000004000097882 */ /* 0x000fe20000000000 */
[----:B---3--:R-:W-:-:S07]  /*4450*/  WARPGROUP.ARRIVE ;  /* 0x00000000000079c5 */ /* 0x008fce0000000000 */
        /* <DEDUP_REMOVED lines=66> */
[----:B0-----:R-:W3:Y:S04]  /*4880*/  LDL.LU.64 R24, [R1] ;  /* 0x0000000001187983 */ /* 0x001ee80000300a00 */
[----:B------:R-:W4:Y:S04]  /*4890*/  LDL.LU.64 R26, [R1+0x8] ;  /* 0x00000800011a7983 */ /* 0x000f280000300a00 */
[----:B------:R-:W2:Y:S04]  /*48a0*/  LDL.LU.64 R28, [R1+0x10] ;  /* 0x00001000011c7983 */ /* 0x000ea80000300a00 */
[----:B------:R-:W3:Y:S04]  /*48b0*/  LDL.LU.64 R30, [R1+0x18] ;  /* 0x00001800011e7983 */ /* 0x000ee80000300a00 */
        /* <DEDUP_REMOVED lines=58> */
[----:B----4-:R-:W-:Y:S04]  /*4c60*/  STL.64 [R1+0xac0], R146 ;  /* 0x000ac09201007387 */ /* 0x010fe80000100a00 */
[----:B---3--:R-:W-:Y:S04]  /*4c70*/  STL.64 [R1+0xab8], R144 ;  /* 0x000ab89001007387 */ /* 0x008fe80000100a00 */
[----:B--2---:R-:W-:Y:S04]  /*4c80*/  STL.64 [R1+0xab0], R142 ;  /* 0x000ab08e01007387 */ /* 0x004fe80000100a00 */
        /* <DEDUP_REMOVED lines=59> */
[----:B------:R-:W2:Y:S04]  /*5040*/  LDL.LU.64 R20, [R1+0x200] ;  /* 0x0002000001147983 */ /* 0x000ea80000300a00 */
[----:B------:R-:W2:Y:S04]  /*5050*/  LDL.LU.64 R22, [R1+0x208] ;  /* 0x0002080001167983 */ /* 0x000ea80000300a00 */
        /* <DEDUP_REMOVED lines=62> */
[----:B------:R-:W-:-:S02]  /*5440*/  UIADD3 UR8, UR6, 0x4, URZ ;  /* 0x0000000406087890 */ /* 0x000fc4000fffe03f */
[----:B------:R-:W-:Y:S01]  /*5450*/  UIADD3 UR10, UR7, 0x4, URZ ;  /* 0x00000004070a7890 */ /* 0x000fe2000fffe03f */
[----:B------:R-:W3:Y:S01]  /*5460*/  LDL.LU.64 R148, [R1+0x1f0] ;  /* 0x0001f00001947983 */ /* 0x000ee20000300a00 */
[----:B------:R-:W-:Y:S01]  /*5470*/  UMOV UR9, 0x40000040 ;  /* 0x4000004000097882 */ /* 0x000fe20000000000 */
[----:B------:R-:W-:Y:S02]  /*5480*/  UMOV UR11, 0x40000040 ;  /* 0x40000040000b7882 */ /* 0x000fe40000000000 */
[----:B------:R-:W3:Y:S01]  /*5490*/  LDL.LU.64 R150, [R1+0x1f8] ;  /* 0x0001f80001967983 */ /* 0x000ee20000300a00 */
[----:B--2---:R-:W-:-:S06]  /*54a0*/  WARPGROUP.ARRIVE ;  /* 0x00000000000079c5 */ /* 0x004fcc0000000000 */
[----:B------:R-:W-:Y:S03]  /*54b0*/  HGMMA.64x256x16.F32 R20, gdesc[UR8], R20, gsb0 ;  /* 0x03e00000081479f0 */ /* 0x000fe60008000814 */
[----:B------:R-:W-:Y:S02]  /*54c0*/  WARPGROUP.DEPBAR.LE gsb0, 0x0 ;  /* 0x00008000000079c5 */ /* 0x000fe40000010000 */
        /* <DEDUP_REMOVED lines=86> */
[----:B0-----:R-:W3:Y:S04]  /*5a30*/  LDL.LU.64 R124, [R1+0xa68] ;  /* 0x000a6800017c7983 */ /* 0x001ee80000300a00 */
        /* <DEDUP_REMOVED lines=121> */
[----:B------:R-:W2:Y:S01]  /*61d0*/  LDL.LU.64 R150, [R1+0x8d0] ;  /* 0x0008d00001967983 */ /* 0x000ea20000300a00 */
[----:B------:R-:W-:-:S02]  /*61e0*/  IMAD.MOV.U32 R190, RZ, RZ, R106 ;  /* 0x000000ffffbe7224 */ /* 0x000fc400078e006a */
[----:B------:R-:W-:Y:S01]  /*61f0*/  IMAD.MOV.U32 R191, RZ, RZ, R107 ;  /* 0x000000ffffbf7224 */ /* 0x000fe200078e006b */
[----:B------:R-:W2:Y:S01]  /*6200*/  LDL.LU.64 R148, [R1+0x8c8] ;  /* 0x0008c80001947983 */ /* 0x000ea20000300a00 */
[----:B------:R-:W-:Y:S02]  /*6210*/  IMAD.MOV.U32 R188, RZ, RZ, R104 ;  /* 0x000000ffffbc7224 */ /* 0x000fe400078e0068 */
[----:B------:R-:W-:Y:S01]  /*6220*/  IMAD.MOV.U32 R189, RZ, RZ, R105 ;  /* 0x000000ffffbd7224 */ /* 0x000fe200078e0069 */
[----:B------:R-:W2:Y:S01]  /*6230*/  LDL.LU.64 R146, [R1+0x8c0] ;  /* 0x0008c00001927983 */ /* 0x000ea20000300a00 */
        /* <DEDUP_REMOVED lines=99> */
[----:B------:R-:W-:Y:S01]  /*6870*/  STL [R1+0x4b8], R154 ;  /* 0x0004b89a01007387 */ /* 0x000fe20000100800 */
        /* <DEDUP_REMOVED lines=239> */
[----:B------:R-:W-:-:S02]  /*7770*/  IMAD.MOV.U32 R130, RZ, RZ, R0 ;  /* 0x000000ffff827224 */ /* 0x000fc400078e0000 */
        /* <DEDUP_REMOVED lines=8> */
[----:B------:R-:W-:Y:S01]  /*7800*/  IMAD.MOV.U32 R135, RZ, RZ, R235 ;  /* 0x000000ffff877224 */ /* 0x000fe200078e00eb */
[----:B------:R0:W5:Y:S01]  /*7810*/  LDL.LU R0, [R1+0x6d0] ;  /* 0x0006d00001007983 */ /* 0x0001620000300800 */
[----:B------:R-:W-:-:S02]  /*7820*/  IMAD.MOV.U32 R136, RZ, RZ, R234 ;  /* 0x000000ffff887224 */ /* 0x000fc400078e00ea */
[----:B------:R-:W-:Y:S01]  /*7830*/  IMAD.MOV.U32 R137, RZ, RZ, R233 ;  /* 0x000000ffff897224 */ /* 0x000fe200078e00e9 */
[----:B------:R0:W5:Y:S01]  /*7840*/  LDL.LU R17, [R1+0x6cc] ;  /* 0x0006cc0001117983 */ /* 0x0001620000300800 */
[----:B------:R-:W-:Y:S02]  /*7850*/  IMAD.MOV.U32 R138, RZ, RZ, R232 ;  /* 0x000000ffff8a7224 */ /* 0x000fe400078e00e8 */
[----:B------:R-:W-:Y:S01]  /*7860*/  IMAD.MOV.U32 R139, RZ, RZ, R231 ;  /* 0x000000ffff8b7224 */ /* 0x000fe200078e00e7 */
[----:B------:R0:W5:Y:S01]  /*7870*/  LDL.LU R16, [R1+0x6c8] ;  /* 0x0006c80001107983 */ /* 0x0001620000300800 */
[----:B------:R-:W-:Y:S02]  /*7880*/  IMAD.MOV.U32 R140, RZ, RZ, R230 ;  /* 0x000000ffff8c7224 */ /* 0x000fe400078e00e6 */
[----:B------:R-:W-:Y:S01]  /*7890*/  IMAD.MOV.U32 R141, RZ, RZ, R229 ;  /* 0x000000ffff8d7224 */ /* 0x000fe200078e00e5 */
[----:B------:R0:W5:Y:S01]  /*78a0*/  LDL.LU R3, [R1+0x6c4] ;  /* 0x0006c40001037983 */ /* 0x0001620000300800 */
[----:B------:R-:W-:-:S02]  /*78b0*/  IMAD.MOV.U32 R142, RZ, RZ, R228 ;  /* 0x000000ffff8e7224 */ /* 0x000fc400078e00e4 */
[----:B------:R-:W-:Y:S01]  /*78c0*/  IMAD.MOV.U32 R143, RZ, RZ, R227 ;  /* 0x000000ffff8f7224 */ /* 0x000fe200078e00e3 */
[----:B------:R0:W5:Y:S01]  /*78d0*/  LDL.LU R2, [R1+0x6c0] ;  /* 0x0006c00001027983 */ /* 0x0001620000300800 */
[----:B------:R-:W-:Y:S02]  /*78e0*/  IMAD.MOV.U32 R144, RZ, RZ, R226 ;  /* 0x000000ffff907224 */ /* 0x000fe400078e00e2 */
[----:B------:R-:W-:Y:S02]  /*78f0*/  IMAD.MOV.U32 R145, RZ, RZ, R225 ;  /* 0x000000ffff917224 */ /* 0x000fe400078e00e1 */
[----:B------:R-:W-:Y:S02]  /*7900*/  IMAD.MOV.U32 R146, RZ, RZ, R224 ;  /* 0x000000ffff927224 */ /* 0x000fe400078e00e0 */
[----:B------:R-:W-:Y:S02]  /*7910*/  IMAD.MOV.U32 R147, RZ, RZ, R223 ;  /* 0x000000ffff937224 */ /* 0x000fe400078e00df */
[----:B------:R-:W-:-:S02]  /*7920*/  IMAD.MOV.U32 R148, RZ, RZ, R222 ;  /* 0x000000ffff947224 */ /* 0x000fc400078e00de */
[----:B------:R-:W-:Y:S02]  /*7930*/  IMAD.MOV.U32 R149, RZ, RZ, R221 ;  /* 0x000000ffff957224 */ /* 0x000fe400078e00dd */
[----:B------:R-:W-:Y:S02]  /*7940*/  IMAD.MOV.U32 R150, RZ, RZ, R220 ;  /* 0x000000ffff967224 */ /* 0x000fe400078e00dc */
[----:B------:R-:W-:-:S06]  /*7950*/  IMAD.MOV.U32 R151, RZ, RZ, R219 ;  /* 0x000000ffff977224 */ /* 0x000fcc00078e00db */
        /* <DEDUP_REMOVED lines=67> */
[----:B-1----:R-:W2:Y:S04]  /*7d90*/  LDL.LU.64 R150, [R1+0x6b8] ;  /* 0x0006b80001967983 */ /* 0x002ea80000300a00 */
        /* <DEDUP_REMOVED lines=39> */
[----:B------:R-:W-:Y:S01]  /*8010*/  IMAD.MOV.U32 R235, RZ, RZ, R4 ;  /* 0x000000ffffeb7224 */ /* 0x000fe200078e0004 */
[----:B------:R-:W-:Y:S01]  /*8020*/  UIADD3 UR8, UR6, 0x406, URZ ;  /* 0x0000040606087890 */ /* 0x000fe2000fffe03f */
[----:B------:R-:W3:Y:S01]  /*8030*/  LDL.LU.64 R106, [R1+0x608] ;  /* 0x00060800016a7983 */ /* 0x000ee20000300a00 */
[----:B------:R-:W-:-:S03]  /*8040*/  UMOV UR9, 0x40000040 ;  /* 0x4000004000097882 */ /* 0x000fc60000000000 */
        /* <DEDUP_REMOVED lines=108> */
[----:B-1----:R0:W5:Y:S04]  /*8710*/  LDL.LU R154, [R1+0x4b8] ;  /* 0x0004b800019a7983 */ /* 0x0021680000300800 */
        /* <DEDUP_REMOVED lines=27> */
[----:B0-----:R-:W-:Y:S05]  /*88d0*/  @!P1 BRA `(.L_x_22) ;  /* 0x0000008c00009947 */ /* 0x001fea0003800000 */
[----:B------:R-:W-:Y:S01]  /*88e0*/  UIADD3 UR6, UR39, 0x1, URZ ;  /* 0x0000000127067890 */ /* 0x000fe2000fffe03f */
[----:B-----5:R-:W-:-:S03]  /*88f0*/  R2UR UR12, R3 ;  /* 0x00000000030c72ca */ /* 0x020fc600000e0000 */
[----:B------:R-:W-:-:S04]  /*8900*/  UISETP.NE.AND UP0, UPT, UR6, 0x2, UPT ;  /* 0x000000020600788c */ /* 0x000fc8000bf05270 */
[----:B------:R-:W-:Y:S02]  /*8910*/  USEL UR7, URZ, 0x1, UP0 ;  /* 0x000000013f077887 */ /* 0x000fe40008000000 */
[----:B------:R-:W-:Y:S02]  /*8920*/  USEL UR6, UR6, URZ, UP0 ;  /* 0x0000003f06067287 */ /* 0x000fe40008000000 */
[----:B------:R-:W-:-:S06]  /*8930*/  ULOP3.LUT UR7, UR38, UR7, URZ, 0x3c, !UPT ;  /* 0x0000000726077292 */ /* 0x000fcc000f8e3c3f */
[----:B------:R-:W-:Y:S01]  /*8940*/  IMAD.U32 R3, RZ, RZ, UR7 ;  /* 0x00000007ff037e24 */ /* 0x000fe2000f8e00ff */
[----:B------:R-:W-:-:S06]  /*8950*/  UMOV UR7, UR39 ;  /* 0x0000002700077c82 */ /* 0x000fcc0008000000 */
.L_x_29:
[----:B------:R-:W-:Y:S05]  /*8960*/  @!P0 BRA `(.L_x_23) ;  /* 0x0000000000048947 */ /* 0x000fea0003800000 */
[----:B------:R-:W-:Y:S01]  /*8970*/  BPT.TRAP 0x1 ;  /* 0x000000040000795c */ /* 0x000fe20000300000 */
.L_x_23:
[----:B------:R-:W0:Y:S01]  /*8980*/  S2UR UR9, SR_CgaCtaId ;  /* 0x00000000000979c3 */ /* 0x000e220000008800 */
[----:B------:R-:W-:Y:S01]  /*8990*/  UMOV UR8, 0x400 ;  /* 0x0000040000087882 */ /* 0x000fe20000000000 */
[----:B------:R-:W-:Y:S01]  /*89a0*/  IMAD.U32 R4, RZ, RZ, UR6 ;  /* 0x00000006ff047e24 */ /* 0x000fe2000f8e00ff */
[----:B------:R-:W-:Y:S01]  /*89b0*/  SHF.L.U32 R5, R3, 0x1f, RZ ;  /* 0x0000001f03057819 */ /* 0x000fe200000006ff */
[----:B0-----:R-:W-:-:S06]  /*89c0*/  ULEA UR8, UR9, UR8, 0x18 ;  /* 0x0000000809087291 */ /* 0x001fcc000f8ec03f */
[----:B------:R-:W-:-:S04]  /*89d0*/  IMAD.U32 R0, RZ, RZ, UR8 ;  /* 0x00000008ff007e24 */ /* 0x000fc8000f8e00ff */
[----:B------:R-:W-:-:S04]  /*89e0*/  IMAD R4, R4, 0x8, R0 ;  /* 0x0000000804047824 */ /* 0x000fc800078e0200 */
[----:B------:R0:W1:Y:S01]  /*89f0*/  SYNCS.PHASECHK.TRANS64.TRYWAIT P1, [R4+URZ], R5 ;  /* 0x00000005040075a7 */ /* 0x000062000802017f */
[----:B------:R-:W-:Y:S05]  /*8a00*/  @!P0 BRA `(.L_x_24) ;  /* 0x0000000000048947 */ /* 0x000fea0003800000 */
[----:B------:R-:W-:Y:S01]  /*8a10*/  BPT.TRAP 0x1 ;  /* 0x000000040000795c */ /* 0x000fe20000300000 */
.L_x_24:
[----:B-1----:R-:W-:Y:S05]  /*8a20*/  @P1 BRA `(.L_x_25) ;  /* 0x0000000000081947 */ /* 0x002fea0003800000 */
[----:B------:R-:W1:Y:S02]  /*8a30*/  SYNCS.PHASECHK.TRANS64.TRYWAIT P1, [R4+URZ], R5 ;  /* 0x00000005040075a7 */ /* 0x000e64000802017f */
[----:B-1----:R-:W-:Y:S05]  /*8a40*/  @!P1 BRA `(.L_x_26) ;  /* 0x0000023400609947 */ /* 0x002fea0003800000 */
.L_x_25:
        /* <DEDUP_REMOVED lines=64> */
[----:B--2---:R-:W2:Y:S04]  /*8e50*/  LDL.LU.64 R24, [R1] ;  /* 0x0000000001187983 */ /* 0x004ea80000300a00 */
        /* <DEDUP_REMOVED lines=61> */
[----:B---3--:R-:W-:Y:S04]  /*9230*/  STL.64 [R1+0x1168], R146 ;  /* 0x0011689201007387 */ /* 0x008fe80000100a00 */
[----:B--2---:R-:W-:Y:S04]  /*9240*/  STL.64 [R1+0x1160], R144 ;  /* 0x0011609001007387 */ /* 0x004fe80000100a00 */
[----:B----4-:R-:W-:Y:S04]  /*9250*/  STL.64 [R1+0x1158], R142 ;  /* 0x0011588e01007387 */ /* 0x010fe80000100a00 */
        /* <DEDUP_REMOVED lines=61> */
[----:B--2---:R-:W3:Y:S04]  /*9630*/  LDL.LU.64 R24, [R1+0x210] ;  /* 0x0002100001187983 */ /* 0x004ee80000300a00 */
        /* <DEDUP_REMOVED lines=61> */
[----:B------:R-:W-:-:S02]  /*9a10*/  UIMAD UR13, UR6, 0xc00, UR4 ;  /* 0x00000c00060d78a4 */ /* 0x000fc4000f8e0204 */
[----:B------:R-:W-:Y:S01]  /*9a20*/  ULEA UR14, UR6, UR5, 0xb ;  /* 0x00000005060e7291 */ /* 0x000fe2000f8e583f */
[----:B------:R-:W2:Y:S01]  /*9a30*/  LDL.LU.64 R148, [R1+0x1f0] ;  /* 0x0001f00001947983 */ /* 0x000ea20000300a00 */
[----:B------:R-:W-:Y:S01]  /*9a40*/  UMOV UR9, 0x40000040 ;  /* 0x4000004000097882 */ /* 0x000fe20000000000 */
[----:B------:R-:W-:Y:S02]  /*9a50*/  UMOV UR11, 0x40000040 ;  /* 0x40000040000b7882 */ /* 0x000fe40000000000 */
[----:B------:R-:W-:Y:S01]  /*9a60*/  UMOV UR8, UR13 ;  /* 0x0000000d00087c82 */ /* 0x000fe20008000000 */
[----:B------:R-:W2:Y:S01]  /*9a70*/  LDL.LU.64 R150, [R1+0x1f8] ;  /* 0x0001f80001967983 */ /* 0x000ea20000300a00 */
[----:B------:R-:W-:-:S03]  /*9a80*/  UMOV UR10, UR14 ;  /* 0x0000000e000a7c82 */ /* 0x000fc60008000000 */
[----:B------:R-:W-:Y:S04]  /*9a90*/  STL [R1+0x6d0], R17 ;  /* 0x0006d01101007387 */ /* 0x000fe80000100800 */
[----:B------:R-:W-:Y:S04]  /*9aa0*/  STL [R1+0x6cc], R16 ;  /* 0x0006cc1001007387 */ /* 0x000fe80000100800 */
[----:B------:R-:W-:Y:S04]  /*9ab0*/  STL [R1+0x6c8], R3 ;  /* 0x0006c80301007387 */ /* 0x000fe80000100800 */
[----:B------:R-:W-:Y:S04]  /*9ac0*/  STL [R1+0x6c4], R2 ;  /* 0x0006c40201007387 */ /* 0x000fe80000100800 */
[----:B------:R-:W-:Y:S01]  /*9ad0*/  STL [R1+0x6c0], R0 ;  /* 0x0006c00001007387 */ /* 0x000fe20000100800 */
[----:B---3--:R-:W-:-:S06]  /*9ae0*/  WARPGROUP.ARRIVE ;  /* 0x00000000000079c5 */ /* 0x008fcc0000000000 */
        /* <DEDUP_REMOVED lines=88> */
[----:B---3--:R-:W2:Y:S04]  /*a070*/  LDL.LU.64 R124, [R1+0x1110] ;  /* 0x00111000017c7983 */ /* 0x008ea80000300a00 */
        /* <DEDUP_REMOVED lines=51> */
[----:B------:R-:W-:Y:S01]  /*a3b0*/  UMOV UR9, 0x40000040 ;  /* 0x4000004000097882 */ /* 0x000fe20000000000 */
[----:B--2---:R-:W-:-:S07]  /*a3c0*/  WARPGROUP.ARRIVE ;  /* 0x00000000000079c5 */ /* 0x004fce0000000000 */
[----:B------:R-:W-:Y:S03]  /*a3d0*/  HGMMA.64x256x16.F32 R24, gdesc[UR8], R24, gsb0 ;  /* 0x03e00000081879f0 */ /* 0x000fe60008000818 */
[----:B------:R-:W-:Y:S02]  /*a3e0*/  WARPGROUP.DEPBAR.LE gsb0, 0x0 ;  /* 0x00008000000079c5 */ /* 0x000fe40000010000 */
[----:B------:R-:W-:Y:S01]  /*a3f0*/  STL.64 [R1], R24 ;  /* 0x0000001801007387 */ /* 0x000fe20000100a00 */
[----:B------:R-:W-:Y:S02]  /*a400*/  IMAD.MOV.U32 R2, RZ, RZ, R150 ;  /* 0x000000ffff027224 */ /* 0x000fe400078e0096 */
[----:B------:R-:W-:Y:S01]  /*a410*/  IMAD.MOV.U32 R0, RZ, RZ, R151 ;  /* 0x000000ffff007224 */ /* 0x000fe200078e0097 */
[----:B------:R-:W-:Y:S01]  /*a420*/  STL.64 [R1+0x8], R26 ;  /* 0x0000081a01007387 */ /* 0x000fe20000100a00 */
[----:B01----:R-:W-:-:S02]  /*a430*/  IMAD.MOV.U32 R4, RZ, RZ, R148 ;  /* 0x000000ffff047224 */ /* 0x003fc400078e0094 */
        /* <DEDUP_REMOVED lines=428> */
[----:B------:R-:W-:Y:S01]  /*bf00*/  IMAD.MOV.U32 R151, RZ, RZ, R214 ;  /* 0x000000ffff977224 */ /* 0x000fe200078e00d6 */
[----:B------:R-:W-:Y:S02]  /*bf10*/  UIADD3 UR8, UR13, 0x2, URZ ;  /* 0x000000020d087890 */ /* 0x000fe4000fffe03f */
[----:B------:R-:W-:Y:S01]  /*bf20*/  UIADD3 UR10, UR14, 0x2, URZ ;  /* 0x000000020e0a7890 */ /* 0x000fe2000fffe03f */
[----:B------:R-:W-:Y:S01]  /*bf30*/  UMOV UR9, 0x40000040 ;  /* 0x4000004000097882 */ /* 0x000fe20000000000 */
[----:B------:R-:W-:Y:S01]  /*bf40*/  UMOV UR11, 0x40000040 ;  /* 0x40000040000b7882 */ /* 0x000fe20000000000 */
        /* <DEDUP_REMOVED lines=561> */
[----:B------:R-:W-:Y:S01]  /*e260*/  STL.64 [R1+0x380], R116 ;  /* 0x0003807401007387 */ /* 0x000fe20000100a00 */
[----:B------:R-:W-:-:S03]  /*e270*/  IMAD.MOV.U32 R220, RZ, RZ, R146 ;  /* 0x000000ffffdc7224 */ /* 0x000fc600078e0092 */
[----:B------:R-:W-:Y:S01]  /*e280*/  STL.64 [R1+0x388], R118 ;  /* 0x0003887601007387 */ /* 0x000fe20000100a00 */
[----:B------:R-:W-:-:S03]  /*e290*/  IMAD.MOV.U32 R219, RZ, RZ, R147 ;  /* 0x000000ffffdb7224 */ /* 0x000fc600078e0093 */
[----:B------:R-:W-:Y:S01]  /*e2a0*/  STL.64 [R1+0x390], R120 ;  /* 0x0003907801007387 */ /* 0x000fe20000100a00 */
[----:B------:R-:W-:-:S03]  /*e2b0*/  IMAD.MOV.U32 R222, RZ, RZ, R144 ;  /* 0x000000ffffde7224 */ /* 0x000fc600078e0090 */
[----:B------:R-:W-:Y:S01]  /*e2c0*/  STL.64 [R1+0x398], R122 ;  /* 0x0003987a01007387 */ /* 0x000fe20000100a00 */
[----:B------:R-:W-:-:S03]  /*e2d0*/  IMAD.MOV.U32 R221, RZ, RZ, R145 ;  /* 0x000000ffffdd7224 */ /* 0x000fc600078e0091 */
[----:B------:R0:W-:Y:S01]  /*e2e0*/  STL.64 [R1+0x3a0], R124 ;  /* 0x0003a07c01007387 */ /* 0x0001e20000100a00 */
[----:B------:R-:W-:Y:S02]  /*e2f0*/  IMAD.MOV.U32 R224, RZ, RZ, R142 ;  /* 0x000000ffffe07224 */ /* 0x000fe400078e008e */
[----:B------:R-:W-:Y:S01]  /*e300*/  IMAD.MOV.U32 R223, RZ, RZ, R143 ;  /* 0x000000ffffdf7224 */ /* 0x000fe200078e008f */
[----:B------:R-:W3:Y:S01]  /*e310*/  LDL.LU.64 R146, [R1+0xac0] ;  /* 0x000ac00001927983 */ /* 0x000ee20000300a00 */
[----:B------:R-:W-:Y:S02]  /*e320*/  IMAD.MOV.U32 R226, RZ, RZ, R140 ;  /* 0x000000ffffe27224 */ /* 0x000fe400078e008c */
[----:B------:R-:W-:Y:S01]  /*e330*/  IMAD.MOV.U32 R225, RZ, RZ, R141 ;  /* 0x000000ffffe17224 */ /* 0x000fe200078e008d */
[----:B------:R-:W3:Y:S01]  /*e340*/  LDL.LU.64 R144, [R1+0xab8] ;  /* 0x000ab80001907983 */ /* 0x000ee20000300a00 */
[----:B------:R-:W-:Y:S02]  /*e350*/  IMAD.MOV.U32 R228, RZ, RZ, R138 ;  /* 0x000000ffffe47224 */ /* 0x000fe400078e008a */
[----:B------:R-:W-:Y:S01]  /*e360*/  IMAD.MOV.U32 R227, RZ, RZ, R139 ;  /* 0x000000ffffe37224 */ /* 0x000fe200078e008b */
[----:B------:R-:W3:Y:S01]  /*e370*/  LDL.LU.64 R142, [R1+0xab0] ;  /* 0x000ab000018e7983 */ /* 0x000ee20000300a00 */
[----:B------:R-:W-:-:S02]  /*e380*/  IMAD.MOV.U32 R230, RZ, RZ, R136 ;  /* 0x000000ffffe67224 */ /* 0x000fc400078e0088 */
        /* <DEDUP_REMOVED lines=766> */
[----:B------:R-:W-:Y:S01]  /*11370*/  BPT.TRAP 0x1 ;  /* 0x000000040000795c */ /* 0x000fe20000300000 */
.L_x_27:
[----:B-----5:R-:W-:Y:S01]  /*11380*/  ISETP.NE.AND P1, PT, R17, RZ, PT ;  /* 0x000000ff1100720c */ /* 0x020fe20003f25270 */
[----:B------:R-:W-:Y:S01]  /*11390*/  IMAD.U32 R4, RZ, RZ, UR7 ;  /* 0x00000007ff047e24 */ /* 0x000fe2000f8e00ff */
[----:B------:R-:W-:-:S11]  /*113a0*/  UISETP.GT.U32.AND UP0, UPT, UR40, 0x1, UPT ;  /* 0x000000012800788c */ /* 0x000fd6000bf04070 */
[----:B------:R-:W-:-:S04]  /*113b0*/  @P1 IMAD R4, R4, 0x8, R0 ;  /* 0x0000000804041824 */ /* 0x000fc800078e0200 */
[----:B------:R-:W-:-:S05]  /*113c0*/  @P1 VIADD R4, R4, 0x10 ;  /* 0x0000001004041836 */ /* 0x000fca0000000000 */
[----:B------:R-:W-:-:S04]  /*113d0*/  @P1 PRMT R4, R154, 0x654, R4 ;  /* 0x000006549a041816 */ /* 0x000fc80000000004 */
[----:B------:R0:W-:Y:S01]  /*113e0*/  @P1 SYNCS.ARRIVE.TRANS64.RED.A1T0 RZ, [R4+URZ], RZ ;  /* 0x000000ff04ff19a7 */ /* 0x0001e2000810043f */
[----:B------:R-:W-:-:S13]  /*113f0*/  PLOP3.LUT P1, PT, PT, PT, UP0, 0x80, 0x0 ;  /* 0x000000000000781c */ /* 0x000fda0003f2f008 */
[----:B0-----:R-:W-:Y:S05]  /*11400*/  @P1 BRA `(.L_x_28) ;  /* 0x0000000000041947 */ /* 0x001fea0003800000 */
[----:B------:R-:W-:Y:S01]  /*11410*/  BPT.TRAP 0x1 ;  /* 0x000000040000795c */ /* 0x000fe20000300000 */
.L_x_28:
[----:B------:R-:W-:Y:S02]  /*11420*/  UISETP.GT.AND UP2, UPT, UR12, 0x1, UPT ;  /* 0x000000010c00788c */ /* 0x000fe4000bf44270 */
[----:B------:R-:W-:Y:S02]  /*11430*/  UIADD3 UR6, UR6, 0x1, URZ ;  /* 0x0000000106067890 */ /* 0x000fe4000fffe03f */
[----:B------:R-:W-:Y:S02]  /*11440*/  UIADD3 UR7, UR7, 0x1, URZ ;  /* 0x0000000107077890 */ /* 0x000fe4000fffe03f */
[----:B------:R-:W-:Y:S01]  /*11450*/  PLOP3.LUT P1, PT, PT, PT, UP2, 0x80, 0x0 ;  /* 0x000000000000781c */ /* 0x000fe20003f2f028 */
[----:B------:R-:W-:Y:S02]  /*11460*/  UISETP.NE.AND UP0, UPT, UR6, 0x2, UPT ;  /* 0x000000020600788c */ /* 0x000fe4000bf05270 */
[----:B------:R-:W-:Y:S02]  /*11470*/  UISETP.NE.AND UP1, UPT, UR7, 0x2, UPT ;  /* 0x000000020700788c */ /* 0x000fe4000bf25270 */
[----:B------:R-:W-:-:S02]  /*11480*/  USEL UR8, URZ, 0x1, UP0 ;  /* 0x000000013f087887 */ /* 0x000fc40008000000 */
[----:B------:R-:W-:Y:S02]  /*11490*/  UIADD3 UR12, UR12, -0x1, URZ ;  /* 0xffffffff0c0c7890 */ /* 0x000fe4000fffe03f */
[----:B------:R-:W-:Y:S02]  /*114a0*/  USEL UR6, UR6, URZ, UP0 ;  /* 0x0000003f06067287 */ /* 0x000fe40008000000 */
[----:B------:R-:W-:Y:S01]  /*114b0*/  USEL UR7, UR7, URZ, UP1 ;  /* 0x0000003f07077287 */ /* 0x000fe20008800000 */
[----:B------:R-:W-:Y:S01]  /*114c0*/  LOP3.LUT R3, R3, UR8, RZ, 0x3c, !PT ;  /* 0x0000000803037c12 */ /* 0x000fe2000f8e3cff */
[----:B------:R-:W-:Y:S10]  /*114d0*/  @P1 BRA `(.L_x_29) ;  /* 0xffffff7400201947 */ /* 0x000ff4000383ffff */
.L_x_22:
[----:B-----5:R-:W0:Y:S02]  /*114e0*/  LDC R3, c[0x0][0x28c] ;  /* 0x0000a300ff037b82 */ /* 0x020e240000000800 */
[----:B0-----:R-:W-:-:S13]  /*114f0*/  ISETP.GE.AND P1, PT, R3, 0x1, PT ;  /* 0x000000010300780c */ /* 0x001fda0003f26270 */
[----:B------:R-:W-:Y:S05]  /*11500*/  @!P1 BRA `(.L_x_30) ;  /* 0x0000000000449947 */ /* 0x000fea0003800000 */
[----:B------:R-:W-:Y:S05]  /*11510*/  @!P0 BRA `(.L_x_31) ;  /* 0x0000000000048947 */ /* 0x000fea0003800000 */
[----:B------:R-:W-:Y:S01]  /*11520*/  BPT.TRAP 0x1 ;  /* 0x000000040000795c */ /* 0x000fe20000300000 */
.L_x_31:
[----:B------:R-:W-:Y:S01]  /*11530*/  ISETP.NE.AND P0, PT, R17, RZ, PT ;  /* 0x000000ff1100720c */ /* 0x000fe20003f05270 */
[----:B------:R-:W-:-:S12]  /*11540*/  UISETP.LT.AND UP1, UPT, UR45, 0x1, UPT ;  /* 0x000000012d00788c */ /* 0x000fd8000bf21270 */
[----:B------:R-:W-:-:S05]  /*11550*/  VOTEU.ANY UP0, P0 ;  /* 0x00000000003f7886 */ /* 0x000fca0000000100 */
[----:B------:R-:W-:-:S04]  /*11560*/  @UP0 USEL UR4, UR45, 0x1, UP1 ;  /* 0x000000012d040887 */ /* 0x000fc80008800000 */
[----:B------:R-:W-:Y:S02]  /*11570*/  @UP0 UIADD3 UR4, UR39, UR45, -UR4 ;  /* 0x0000002d27040290 */ /* 0x000fe4000fffe804 */
[----:B------:R-:W-:-:S04]  /*11580*/  UISETP.GT.U32.AND UP0, UPT, UR40, 0x1, UPT ;  /* 0x000000012800788c */ /* 0x000fc8000bf04070 */
[----:B------:R-:W-:-:S04]  /*11590*/  IMAD.U32 R3, RZ, RZ, UR4 ;  /* 0x00000004ff037e24 */ /* 0x000fc8000f8e00ff */
[----:B------:R-:W-:-:S05]  /*115a0*/  @P0 IMAD.SHL.U32 R3, R3, 0x8, RZ ;  /* 0x0000000803030824 */ /* 0x000fca00078e00ff */
[----:B------:R-:W-:-:S04]  /*115b0*/  @P0 LOP3.LUT R3, R3, 0x8, RZ, 0xc0, !PT ;  /* 0x0000000803030812 */ /* 0x000fc800078ec0ff */
[----:B------:R-:W-:-:S04]  /*115c0*/  @P0 IADD3 R0, R0, 0x10, R3 ;  /* 0x0000001000000810 */ /* 0x000fc80007ffe003 */
[----:B------:R-:W-:-:S04]  /*115d0*/  @P0 PRMT R0, R154, 0x654, R0 ;  /* 0x000006549a000816 */ /* 0x000fc80000000000 */
[----:B------:R0:W-:Y:S01]  /*115e0*/  @P0 SYNCS.ARRIVE.TRANS64.RED.A1T0 RZ, [R0+URZ], RZ ;  /* 0x000000ff00ff09a7 */ /* 0x0001e2000810043f */
[----:B------:R-:W-:-:S13]  /*115f0*/  PLOP3.LUT P0, PT, PT, PT, UP0, 0x80, 0x0 ;  /* 0x000000000000781c */ /* 0x000fda0003f0f008 */
[----:B0-----:R-:W-:Y:S05]  /*11600*/  @P0 BRA `(.L_x_30) ;  /* 0x0000000000040947 */ /* 0x001fea0003800000 */
[----:B------:R-:W-:Y:S01]  /*11610*/  BPT.TRAP 0x1 ;  /* 0x000000040000795c */ /* 0x000fe20000300000 */
.L_x_30:
[----:B------:R-:W0:Y:S01]  /*11620*/  S2R R6, SR_TID.X ;  /* 0x0000000000067919 */ /* 0x000e220000002100 */
[----:B------:R-:W-:Y:S01]  /*11630*/  IMAD.MOV.U32 R21, RZ, RZ, 0x6540 ;  /* 0x00006540ff157424 */ /* 0x000fe200078e00ff */
[----:B------:R-:W-:Y:S01]  /*11640*/  USHF.R.S32.HI UR10, URZ, 0x1f, UR44 ;  /* 0x0000001f3f0a7899 */ /* 0x000fe2000801142c */
[----:B------:R-:W-:Y:S01]  /*11650*/  IMAD.MOV.U32 R7, RZ, RZ, -0x2 ;  /* 0xfffffffeff077424 */ /* 0x000fe200078e00ff */
[----:B------:R-:W-:Y:S01]  /*11660*/  ULDC.64 UR8, c[0x0][0x5d0] ;  /* 0x0001740000087ab9 */ /* 0x000fe20000000a00 */
[----:B------:R-:W-:Y:S02]  /*11670*/  UIMAD.WIDE UR6, UR42, 0x180, URZ ;  /* 0x000001802a0678a5 */ /* 0x000fe4000f8e023f */
[----:B------:R-:W-:Y:S02]  /*11680*/  UIMAD UR4, UR10, UR8, URZ ;  /* 0x000000080a0472a4 */ /* 0x000fe4000f8e023f */
[----:B------:R-:W-:Y:S02]  /*11690*/  UIADD3 UR39, UR45, UR39, URZ ;  /* 0x000000272d277290 */ /* 0x000fe4000fffe03f */
[----:B------:R-:W-:-:S02]  /*116a0*/  UIMAD UR4, UR44, UR9, UR4 ;  /* 0x000000092c0472a4 */ /* 0x000fc4000f8e0204 */
[----:B------:R-:W-:Y:S01]  /*116b0*/  UIMAD UR42, UR42, 0x180, URZ ;  /* 0x000001802a2a78a4 */ /* 0x000fe2000f8e023f */
[----:B------:R-:W-:Y:S01]  /*116c0*/  ULDC UR5, c[0x0][0x284] ;  /* 0x0000a10000057ab9 */ /* 0x000fe20000000800 */
[----:B------:R-:W-:-:S04]  /*116d0*/  UISETP.GT.U32.AND UP0, UPT, UR39, 0x1, UPT ;  /* 0x000000012700788c */ /* 0x000fc8000bf04070 */
[----:B------:R-:W-:Y:S01]  /*116e0*/  UISETP.LT.U32.AND UP0, UPT, UR45, 0x2, UP0 ;  /* 0x000000022d00788c */ /* 0x000fe20008701070 */
[--C-:B0-----:R-:W-:Y:S01]  /*116f0*/  SHF.R.U32.HI R3, RZ, 0x7, R6.reuse ;  /* 0x00000007ff037819 */ /* 0x101fe20000011606 */
[C---:B------:R-:W-:Y:S01]  /*11700*/  IMAD.SHL.U32 R20, R6.reuse, 0x2, RZ ;  /* 0x0000000206147824 */ /* 0x040fe200078e00ff */
[----:B------:R-:W-:Y:S02]  /*11710*/  SHF.R.U32.HI R4, RZ, 0x2, R6 ;  /* 0x00000002ff047819 */ /* 0x000fe40000011606 */
[----:B------:R-:W-:Y:S02]  /*11720*/  LOP3.LUT R3, R3, 0x1, RZ, 0xc0, !PT ;  /* 0x0000000103037812 */ /* 0x000fe400078ec0ff */
[----:B------:R-:W-:Y:S02]  /*11730*/  LOP3.LUT R5, R6, 0x60, RZ, 0xc0, !PT ;  /* 0x0000006006057812 */ /* 0x000fe400078ec0ff */
[----:B------:R-:W-:Y:S01]  /*11740*/  LOP3.LUT R20, R20, 0x6, RZ, 0xc0, !PT ;  /* 0x0000000614147812 */ /* 0x000fe200078ec0ff */
[----:B------:R-:W-:Y:S01]  /*11750*/  IMAD.SHL.U32 R162, R3, 0x40, RZ ;  /* 0x0000004003a27824 */ /* 0x000fe200078e00ff */
[----:B------:R-:W-:-:S02]  /*11760*/  LOP3.LUT R4, R4, 0x7, RZ, 0xc0, !PT ;  /* 0x0000000704047812 */ /* 0x000fc400078ec0ff */
[----:B------:R-:W-:Y:S02]  /*11770*/  SHF.R.U32.HI R5, RZ, 0x1, R5 ;  /* 0x00000001ff057819 */ /* 0x000fe40000011605 */
[----:B------:R-:W-:Y:S01]  /*11780*/  PRMT R20, R20, R21, UR43 ;  /* 0x0000002b14147e16 */ /* 0x000fe20008000015 */
[----:B------:R-:W-:Y:S01]  /*11790*/  USHF.L.U32 UR43, UR43, 0x8, URZ ;  /* 0x000000082b2b7899 */ /* 0x000fe2000800063f */
[--C-:B------:R-:W-:Y:S02]  /*117a0*/  IADD3 R0, RZ, -R5, -R4.reuse ;  /* 0x80000005ff007210 */ /* 0x100fe40007ffe804 */
[----:B------:R-:W-:Y:S01]  /*117b0*/  LOP3.LUT R162, R162, 0x40, R4, 0xe2, !PT ;  /* 0x00000040a2a27812 */ /* 0x000fe200078ee204 */
[----:B------:R-:W-:Y:S01]  /*117c0*/  IMAD.U32 R4, RZ, RZ, UR8 ;  /* 0x00000008ff047e24 */ /* 0x000fe2000f8e00ff */
[----:B------:R-:W-:Y:S01]  /*117d0*/  SHF.R.S32.HI R21, RZ, 0x1f, R20 ;  /* 0x0000001fff157819 */ /* 0x000fe20000011414 */
[----:B------:R-:W-:Y:S01]  /*117e0*/  ULDC UR8, c[0x0][0x288] ;  /* 0x0000a20000087ab9 */ /* 0x000fe20000000800 */
[----:B------:R-:W-:Y:S01]  /*117f0*/  LOP3.LUT R162, R162, UR6, R5, 0xfe, !PT ;  /* 0x00000006a2a27c12 */ /* 0x000fe2000f8efe05 */
[----:B------:R-:W-:Y:S01]  /*11800*/  UISETP.GE.AND UP1, UPT, UR43, UR8, UPT ;  /* 0x000000082b00728c */ /* 0x000fe2000bf26270 */
[----:B------:R-:W-:-:S02]  /*11810*/  IMAD R0, R3, -0x40, R0 ;  /* 0xffffffc003007824 */ /* 0x000fc400078e0200 */
[----:B------:R-:W-:Y:S01]  /*11820*/  IMAD.WIDE.U32 R4, R4, UR44, R20 ;  /* 0x0000002c04047c25 */ /* 0x000fe2000f8e0014 */
[----:B------:R-:W-:-:S03]  /*11830*/  UISETP.GE.OR UP1, UPT, UR42, UR5, UP1 ;  /* 0x000000052a00728c */ /* 0x000fc60008f26670 */
[----:B------:R-:W-:Y:S01]  /*11840*/  VIADD R5, R5, UR4 ;  /* 0x0000000405057c36 */ /* 0x000fe20008000000 */
[----:B------:R-:W-:Y:S01]  /*11850*/  USHF.R.U32.HI UR4, URZ, 0x1, UR39 ;  /* 0x000000013f047899 */ /* 0x000fe20008011627 */
[----:B------:R-:W-:Y:S01]  /*11860*/  IMAD.U32 R3, RZ, RZ, UR5 ;  /* 0x00000005ff037e24 */ /* 0x000fe2000f8e00ff */
[----:B------:R-:W-:Y:S01]  /*11870*/  PLOP3.LUT P0, PT, PT, PT, UP1, 0x80, 0x0 ;  /* 0x000000000000781c */ /* 0x000fe20003f0f018 */
[----:B------:R-:W-:Y:S02]  /*11880*/  USEL UR5, URZ, 0x1, !UP0 ;  /* 0x000000013f057887 */ /* 0x000fe4000c000000 */
[----:B------:R-:W-:Y:S01]  /*11890*/  ULOP3.LUT UR4, UR4, 0x1, URZ, 0xc0, !UPT ;  /* 0x0000000104047892 */ /* 0x000fe2000f8ec03f */
[----:B------:R-:W-:Y:S01]  /*118a0*/  IADD3 R3, R3, -UR42, R0 ;  /* 0x8000002a03037c10 */ /* 0x000fe2000fffe000 */
[----:B------:R-:W-:Y:S01]  /*118b0*/  ULOP3.LUT UR39, UR39, 0x1, URZ, 0xc0, !UPT ;  /* 0x0000000127277892 */ /* 0x000fe2000f8ec03f */
[----:B------:R-:W-:Y:S01]  /*118c0*/  LOP3.LUT R0, R6, 0x3, RZ, 0xc0, !PT ;  /* 0x0000000306007812 */ /* 0x000fe200078ec0ff */
[----:B------:R-:W-:Y:S01]  /*118d0*/  UISETP.NE.U32.AND UP2, UPT, UR4, 0x1, UPT ;  /* 0x000000010400788c */ /* 0x000fe2000bf45070 */
[----:B------:R-:W-:-:S03]  /*118e0*/  UMOV UR42, 0xffffffff ;  /* 0xffffffff002a7882 */ /* 0x000fc60000000000 */
[----:B------:R-:W-:Y:S01]  /*118f0*/  UISETP.GT.U32.AND UP2, UPT, UR45, 0x1, !UP2 ;  /* 0x000000012d00788c */ /* 0x000fe2000d744070 */
[----:B------:R-:W-:-:S03]  /*11900*/  IMAD R0, R0, R7, UR8 ;  /* 0x0000000800007e24 */ /* 0x000fc6000f8e0207 */
[----:B------:R-:W-:Y:S01]  /*11910*/  USEL UR4, URZ, 0x1, !UP2 ;  /* 0x000000013f047887 */ /* 0x000fe2000d000000 */
[----:B------:R-:W-:-:S03]  /*11920*/  VIADD R0, R0, -UR43 ;  /* 0x8000002b00007c36 */ /* 0x000fc60008000000 */
[----:B------:R-:W-:Y:S01]  /*11930*/  ULOP3.LUT UR38, UR4, UR38, UR5, 0x96, !UPT ;  /* 0x0000002604267292 */ /* 0x000fe2000f8e9605 */
[----:B------:R-:W-:Y:S11]  /*11940*/  @P0 BRA `(.L_x_32) ;  /* 0x0000018800240947 */ /* 0x000ff60003800000 */
[----:B------:R-:W-:Y:S01]  /*11950*/  FSETP.NEU.AND P0, PT, R16, RZ, PT ;  /* 0x000000ff1000720b */ /* 0x000fe20003f0d000 */
[----:B------:R-:W-:Y:S01]  /*11960*/  ULDC.64 UR8, c[0x0][0x5c8] ;  /* 0x0001720000087ab9 */ /* 0x000fe20000000a00 */
[----:B------:R-:W-:Y:S01]  /*11970*/  ISETP.GT.AND P1, PT, R3, RZ, PT ;  /* 0x000000ff0300720c */ /* 0x000fe20003f24270 */
[----:B------:R-:W-:Y:S01]  /*11980*/  UIMAD UR4, UR7, UR8, URZ ;  /* 0x00000008070472a4 */ /* 0x000fe2000f8e023f */
[----:B------:R-:W-:Y:S01]  /*11990*/  IMAD.U32 R13, RZ, RZ, UR9 ;  /* 0x00000009ff0d7e24 */ /* 0x000fe2000f8e00ff */
[----:B------:R-:W-:Y:S01]  /*119a0*/  BSSY B0, `(.L_x_32) ;  /* 0x0001883000007945 */ /* 0x000fe20003800000 */
[----:B------:R-:W-:Y:S01]  /*119b0*/  IMAD.WIDE.U32 R4, R162, UR8, R4 ;  /* 0x00000008a2047c25 */ /* 0x000fe2000f8e0004 */
[----:B------:R-:W-:-:S03]  /*119c0*/  ISETP.GT.AND P2, PT, R0, RZ, P1 ;  /* 0x000000ff0000720c */ /* 0x000fc60000f44270 */
[----:B------:R-:W-:-:S04]  /*119d0*/  IMAD R13, R162, R13, UR4 ;  /* 0x00000004a20d7e24 */ /* 0x000fc8000f8e020d */
[----:B------:R-:W-:Y:S01]  /*119e0*/  IMAD.IADD R13, R5, 0x1, R13 ;  /* 0x00000001050d7824 */ /* 0x000fe200078e020d */
[----:B------:R-:W-:Y:S06]  /*119f0*/  @!P0 BRA `(.L_x_33) ;  /* 0x000000f000b48947 */ /* 0x000fec0003800000 */
[----:B------:R-:W0:Y:S01]  /*11a00*/  LDC.64 R152, c[0x0][0x5b8] ;  /* 0x00016e00ff987b82 */ /* 0x000e220000000a00 */
[----:B------:R-:W2:Y:S01]  /*11a10*/  LDL.LU R12, [R1+0x200] ;  /* 0x00020000010c7983 */ /* 0x000ea20000300800 */
[----:B------:R-:W-:-:S06]  /*11a20*/  ULDC.64 UR4, c[0x0][0x5c0] ;  /* 0x0001700000047ab9 */ /* 0x000fcc0000000a00 */
[----:B------:R-:W1:Y:S08]  /*11a30*/  LDC.64 R18, c[0x0][0x5b0] ;  /* 0x00016c00ff127b82 */ /* 0x000e700000000a00 */
[----:B------:R-:W3:Y:S01]  /*11a40*/  LDC.64 R14, c[0x0][0x5a8] ;  /* 0x00016a00ff0e7b82 */ /* 0x000ee20000000a00 */
[C---:B0-----:R-:W-:Y:S02]  /*11a50*/  IMAD R163, R152.reuse, UR10, RZ ;  /* 0x0000000a98a37c24 */ /* 0x041fe4000f8e02ff */
[----:B------:R-:W-:-:S04]  /*11a60*/  IMAD.WIDE.U32 R158, R152, UR44, R20 ;  /* 0x0000002c989e7c25 */ /* 0x000fc8000f8e0014 */
[----:B------:R-:W-:Y:S02]  /*11a70*/  IMAD R163, R153, UR44, R163 ;  /* 0x0000002c99a37c24 */ /* 0x000fe4000f8e02a3 */
[----:B-1----:R-:W-:Y:S02]  /*11a80*/  IMAD R11, R18, UR7, RZ ;  /* 0x00000007120b7c24 */ /* 0x002fe4000f8e02ff */
[----:B------:R-:W-:Y:S02]  /*11a90*/  IMAD.IADD R23, R159, 0x1, R163 ;  /* 0x000000019f177824 */ /* 0x000fe400078e02a3 */
[----:B------:R-:W-:Y:S02]  /*11aa0*/  IMAD.MOV.U32 R22, RZ, RZ, R158 ;  /* 0x000000ffff167224 */ /* 0x000fe400078e009e */
[C---:B------:R-:W-:Y:S02]  /*11ab0*/  IMAD R11, R162.reuse, R19, R11 ;  /* 0x00000013a20b7224 */ /* 0x040fe400078e020b */
[----:B------:R-:W-:-:S04]  /*11ac0*/  IMAD.WIDE.U32 R6, R162, R18, R22 ;  /* 0x00000012a2067225 */ /* 0x000fc800078e0016 */
[----:B------:R-:W-:Y:S01]  /*11ad0*/  IMAD.IADD R5, R7, 0x1, R11 ;  /* 0x0000000107057824 */ /* 0x000fe200078e020b */
[----:B---3--:R-:W-:-:S04]  /*11ae0*/  LEA R8, P0, R6, R14, 0x1 ;  /* 0x0000000e06087211 */ /* 0x008fc800078008ff */
[----:B------:R-:W-:-:S05]  /*11af0*/  LEA.HI.X R9, R6, R15, R5, 0x1, P0 ;  /* 0x0000000f06097211 */ /* 0x000fca00000f0c05 */
[----:B------:R-:W3:Y:S01]  /*11b00*/  @P2 LDG.E.LTC128B.U16 R10, desc[UR36][R8.64] ;  /* 0x00000024080a2981 */ /* 0x000ee2000c1e1520 */
[----:B------:R-:W-:Y:S01]  /*11b10*/  BSSY B1, `(.L_x_34) ;  /* 0x0000011000017945 */ /* 0x000fe20003800000 */
[----:B---3--:R-:W-:-:S05]  /*11b20*/  HADD2.F32 R5, -RZ, R10.H0_H0 ;  /* 0x2000000aff057230 */ /* 0x008fca0000004100 */
[----:B------:R-:W-:-:S04]  /*11b30*/  FMUL R5, R5, R16 ;  /* 0x0000001005057220 */ /* 0x000fc80000400000 */
[----:B--2---:R-:W-:Y:S01]  /*11b40*/  FFMA R5, R12, R2, R5 ;  /* 0x000000020c057223 */ /* 0x004fe20000000005 */
[----:B------:R-:W-:-:S04]  /*11b50*/  LEA R12, P0, R4, UR4, 0x1 ;  /* 0x00000004040c7c11 */ /* 0x000fc8000f8008ff */
[----:B------:R-:W-:Y:S02]  /*11b60*/  LEA.HI.X R13, R4, UR5, R13, 0x1, P0 ;  /* 0x00000005040d7c11 */ /* 0x000fe400080f0c0d */
[----:B------:R-:W-:-:S05]  /*11b70*/  F2FP.F16.F32.PACK_AB R4, RZ, R5 ;  /* 0x00000005ff04723e */ /* 0x000fca00000000ff */
[----:B------:R0:W-:Y:S02]  /*11b80*/  @P2 STG.E.U16 desc[UR36][R12.64], R4 ;  /* 0x000000040c002986 */ /* 0x0001e4000c101524 */
[----:B0-----:R-:W-:-:S04]  /*11b90*/  IMAD.WIDE.U32 R4, R162, R18, R20 ;  /* 0x00000012a2047225 */ /* 0x001fc800078e0014 */
[----:B------:R-:W-:Y:S02]  /*11ba0*/  IMAD.IADD R5, R11, 0x1, R5 ;  /* 0x000000010b057824 */ /* 0x000fe400078e0205 */
[----:B------:R-:W-:-:S04]  /*11bb0*/  IMAD.WIDE.U32 R4, R152, UR44, R4 ;  /* 0x0000002c98047c25 */ /* 0x000fc8000f8e0004 */
[----:B------:R-:W-:Y:S01]  /*11bc0*/  IMAD.IADD R5, R163, 0x1, R5 ;  /* 0x00000001a3057824 */ /* 0x000fe200078e0205 */
[----:B------:R-:W-:-:S04]  /*11bd0*/  LEA R8, P0, R4, R14, 0x1 ;  /* 0x0000000e04087211 */ /* 0x000fc800078008ff */
[----:B------:R-:W-:Y:S02]  /*11be0*/  LEA.HI.X R9, R4, R15, R5, 0x1, P0 ;  /* 0x0000000f04097211 */ /* 0x000fe400000f0c05 */
[----:B------:R-:W-:-:S13]  /*11bf0*/  ISETP.GT.AND P0, PT, R0, 0x1, P1 ;  /* 0x000000010000780c */ /* 0x000fda0000f04270 */
[----:B------:R-:W-:Y:S05]  /*11c00*/  @!P0 BRA `(.L_x_35) ;  /* 0x0000000000048947 */ /* 0x000fea0003800000 */
[----:B------:R0:W5:Y:S02]  /*11c10*/  LDG.E.LTC128B.U16 R10, desc[UR36][R8.64+0x2] ;  /* 0x00000224080a7981 */ /* 0x000164000c1e1520 */
.L_x_35:
[----:B------:R-:W-:Y:S05]  /*11c20*/  BSYNC B1 ;  /* 0x0000000000017941 */ /* 0x000fea0003800000 */
.L_x_34:
[----:B------:R-:W2:Y:S01]  /*11c30*/  LDL.LU R5, [R1+0x204] ;  /* 0x0002040001057983 */ /* 0x000ea20000300800 */
[----:B-----5:R-:W-:Y:S01]  /*11c40*/  HADD2.F32 R4, -RZ, R10.H0_H0 ;  /* 0x2000000aff047230 */ /* 0x020fe20000004100 */
[C---:B------:R-:W-:Y:S01]  /*11c50*/  SHF.L.U64.HI R165, R18.reuse, 0x3, R19 ;  /* 0x0000000312a57819 */ /* 0x040fe20000010213 */
[----:B------:R-:W-:Y:S01]  /*11c60*/  IMAD.SHL.U32 R164, R18, 0x8, RZ ;  /* 0x0000000812a47824 */ /* 0x000fe200078e00ff */
[----:B------:R-:W3:Y:S02]  /*11c70*/  LDL.LU R153, [R1+0x208] ;  /* 0x0002080001997983 */ /* 0x000ee40000300800 */
[----:B------:R-:W-:-:S04]  /*11c80*/  FMUL R4, R4, R16 ;  /* 0x0000001004047220 */ /* 0x000fc80000400000 */
[----:B--2---:R-:W-:Y:S01]  /*11c90*/  FFMA R4, R5, R2, R4 ;  /* 0x0000000205047223 */ /* 0x004fe20000000004 */
[----:B------:R-:W-:-:S04]  /*11ca0*/  @P0 IMAD.MOV.U32 R5, RZ, RZ, R13 ;  /* 0x000000ffff050224 */ /* 0x000fc800078e000d */
[----:B------:R-:W-:-:S04]  /*11cb0*/  F2FP.F16.F32.PACK_AB R4, RZ, R4 ;  /* 0x00000004ff04723e */ /* 0x000fc800000000ff */
[----:B------:R-:W-:Y:S01]  /*11cc0*/  PRMT R6, R4, 0x7610, R6 ;  /* 0x0000761004067816 */ /* 0x000fe20000000006 */
[----:B------:R-:W-:-:S05]  /*11cd0*/  @P0 IMAD.MOV.U32 R4, RZ, RZ, R12 ;  /* 0x000000ffff040224 */ /* 0x000fca00078e000c */
[----:B------:R1:W-:Y:S01]  /*11ce0*/  @P0 STG.E.U16 desc[UR36][R4.64+0x2], R6 ;  /* 0x0000020604000986 */ /* 0x0003e2000c101524 */
[----:B------:R-:W-:-:S04]  /*11cf0*/  ISETP.GT.AND P0, PT, R3, 0x8, PT ;  /* 0x000000080300780c */ /* 0x000fc80003f04270 */
[----:B------:R-:W-:Y:S01]  /*11d00*/  ISETP.GT.AND P2, PT, R0, RZ, P0 ;  /* 0x000000ff0000720c */ /* 0x000fe20000744270 */
[----:B-1----:R-:W-:-:S04]  /*11d10*/  IMAD.WIDE.U32 R4, R162, R18, R164 ;  /* 0x00000012a2047225 */ /* 0x002fc800078e00a4 */
[----:B------:R-:W-:Y:S01]  /*11d20*/  IMAD.IADD R11, R11, 0x1, R5 ;  /* 0x000000010b0b7824 */ /* 0x000fe200078e0205 */
[----:B------:R-:W-:-:S05]  /*11d30*/  IADD3 R5, P3, R158, R4, RZ ;  /* 0x000000049e057210 */ /* 0x000fca0007f7e0ff */
[----:B------:R-:W-:Y:S01]  /*11d40*/  IMAD.X R7, R11, 0x1, R23, P3 ;  /* 0x000000010b077824 */ /* 0x000fe200018e0617 */
[----:B------:R-:W-:-:S04]  /*11d50*/  LEA R6, P3, R5, R14, 0x1 ;  /* 0x0000000e05067211 */ /* 0x000fc800078608ff */
[----:B------:R-:W-:-:S05]  /*11d60*/  LEA.HI.X R7, R5, R15, R7, 0x1, P3 ;  /* 0x0000000f05077211 */ /* 0x000fca00018f0c07 */
[----:B------:R-:W2:Y:S01]  /*11d70*/  @P2 LDG.E.LTC128B.U16 R10, desc[UR36][R6.64] ;  /* 0x00000024060a2981 */ /* 0x000ea2000c1e1520 */
[----:B------:R-:W-:Y:S01]  /*11d80*/  IADD3 R4, P3, R20, R4, RZ ;  /* 0x0000000414047210 */ /* 0x000fe20007f7e0ff */
[----:B------:R-:W-:Y:S01]  /*11d90*/  USHF.L.U64.HI UR4, UR8, 0x4, UR9 ;  /* 0x0000000408047899 */ /* 0x000fe20008010209 */
[----:B------:R-:W-:Y:S01]  /*11da0*/  ISETP.GT.AND P4, PT, R0, 0x1, P0 ;  /* 0x000000010000780c */ /* 0x000fe20000784270 */
[----:B------:R-:W-:Y:S02]  /*11db0*/  BSSY B1, `(.L_x_36) ;  /* 0x0000011000017945 */ /* 0x000fe40003800000 */
[----:B------:R-:W-:Y:S02]  /*11dc0*/  IMAD.X R5, R21, 0x1, R11, P3 ;  /* 0x0000000115057824 */ /* 0x000fe400018e060b */
[----:B------:R-:W-:-:S04]  /*11dd0*/  IMAD.WIDE.U32 R4, R152, UR44, R4 ;  /* 0x0000002c98047c25 */ /* 0x000fc8000f8e0004 */
[----:B------:R-:W-:Y:S02]  /*11de0*/  IMAD.IADD R5, R163, 0x1, R5 ;  /* 0x00000001a3057824 */ /* 0x000fe400078e0205 */
[----:B--2---:R-:W-:-:S05]  /*11df0*/  HADD2.F32 R6, -RZ, R10.H0_H0 ;  /* 0x2000000aff067230 */ /* 0x004fca0000004100 */
[----:B------:R-:W-:-:S04]  /*11e00*/  FMUL R6, R6, R16 ;  /* 0x0000001006067220 */ /* 0x000fc80000400000 */
[----:B---3--:R-:W-:Y:S01]  /*11e10*/  FFMA R11, R153, R2, R6 ;  /* 0x00000002990b7223 */ /* 0x008fe20000000006 */
[----:B------:R-:W-:-:S04]  /*11e20*/  LEA R6, P3, R4, R14, 0x1 ;  /* 0x0000000e04067211 */ /* 0x000fc800078608ff */
[----:B------:R-:W-:Y:S01]  /*11e30*/  LEA.HI.X R7, R4, R15, R5, 0x1, P3 ;  /* 0x0000000f04077211 */ /* 0x000fe200018f0c05 */
[----:B------:R-:W-:Y:S01]  /*11e40*/  IMAD.U32 R4, RZ, RZ, UR8 ;  /* 0x00000008ff047e24 */ /* 0x000fe2000f8e00ff */
[----:B------:R-:W-:-:S04]  /*11e50*/  F2FP.F16.F32.PACK_AB R5, RZ, R11 ;  /* 0x0000000bff05723e */ /* 0x000fc800000000ff */
[----:B------:R-:W-:Y:S02]  /*11e60*/  LEA R4, P3, R4, R12, 0x4 ;  /* 0x0000000c04047211 */ /* 0x000fe400078620ff */
[----:B------:R-:W-:Y:S02]  /*11e70*/  PRMT R11, R5, 0x7610, R11 ;  /* 0x00007610050b7816 */ /* 0x000fe4000000000b */
[----:B------:R-:W-:-:S05]  /*11e80*/  IADD3.X R5, R13, UR4, RZ, P3, !PT ;  /* 0x000000040d057c10 */ /* 0x000fca0009ffe4ff */
[----:B------:R1:W-:Y:S01]  /*11e90*/  @P2 STG.E.U16 desc[UR36][R4.64], R11 ;  /* 0x0000000b04002986 */ /* 0x0003e2000c101524 */
[----:B------:R-:W-:Y:S05]  /*11ea0*/  @!P4 BRA `(.L_x_37) ;  /* 0x000000000004c947 */ /* 0x000fea0003800000 */
[----:B------:R2:W5:Y:S02]  /*11eb0*/  LDG.E.LTC128B.U16 R10, desc[UR36][R6.64+0x2] ;  /* 0x00000224060a7981 */ /* 0x000564000c1e1520 */
.L_x_37:
[----:B------:R-:W-:Y:S05]  /*11ec0*/  BSYNC B1 ;  /* 0x0000000000017941 */ /* 0x000fea0003800000 */
.L_x_36:
[----:B------:R-:W3:Y:S01]  /*11ed0*/  LDL.LU R153, [R1+0x20c] ;  /* 0x00020c0001997983 */ /* 0x000ee20000300800 */
[----:B-1---5:R-:W-:Y:S01]  /*11ee0*/  HADD2.F32 R11, -RZ, R10.H0_H0 ;  /* 0x2000000aff0b7230 */ /* 0x022fe20000004100 */
[----:B------:R-:W-:Y:S01]  /*11ef0*/  ISETP.GT.AND P2, PT, R0, 0x8, P1 ;  /* 0x000000080000780c */ /* 0x000fe20000f44270 */
[----:B------:R-:W-:Y:S03]  /*11f00*/  BSSY B1, `(.L_x_38) ;  /* 0x0000007000017945 */ /* 0x000fe60003800000 */
[----:B------:R-:W-:-:S04]  /*11f10*/  FMUL R11, R11, R16 ;  /* 0x000000100b0b7220 */ /* 0x000fc80000400000 */
[----:B---3--:R-:W-:-:S05]  /*11f20*/  FFMA R11, R153, R2, R11 ;  /* 0x00000002990b7223 */ /* 0x008fca000000000b */
[----:B------:R-:W-:-:S05]  /*11f30*/  F2FP.F16.F32.PACK_AB R11, RZ, R11 ;  /* 0x0000000bff0b723e */ /* 0x000fca00000000ff */
[----:B------:R1:W-:Y:S01]  /*11f40*/  @P4 STG.E.U16 desc[UR36][R4.64+0x2], R11 ;  /* 0x0000020b04004986 */ /* 0x0003e2000c101524 */
[----:B------:R-:W-:Y:S05]  /*11f50*/  @!P2 BRA `(.L_x_39) ;  /* 0x000000000004a947 */ /* 0x000fea0003800000 */
[----:B------:R3:W5:Y:S02]  /*11f60*/  LDG.E.LTC128B.U16 R10, desc[UR36][R8.64+0x10] ;  /* 0x00001024080a7981 */ /* 0x000764000c1e1520 */
.L_x_39:
[----:B------:R-:W-:Y:S05]  /*11f70*/  BSYNC B1 ;  /* 0x0000000000017941 */ /* 0x000fea0003800000 */
.L_x_38:
[----:B------:R-:W4:Y:S01]  /*11f80*/  LDL.LU R153, [R1+0x210] ;  /* 0x0002100001997983 */ /* 0x000f220000300800 */
[----:B-1---5:R-:W-:Y:S01]  /*11f90*/  HADD2.F32 R11, -RZ, R10.H0_H0 ;  /* 0x2000000aff0b7230 */ /* 0x022fe20000004100 */
[----:B------:R-:W-:Y:S01]  /*11fa0*/  ISETP.GT.AND P3, PT, R0, 0x9, P1 ;  /* 0x000000090000780c */ /* 0x000fe20000f64270 */
[----:B------:R-:W-:Y:S03]  /*11fb0*/  BSSY B1, `(.L_x_40) ;  /* 0x0000007000017945 */ /* 0x000fe60003800000 */
[----:B------:R-:W-:-:S04]  /*11fc0*/  FMUL R11, R11, R16 ;  /* 0x000000100b0b7220 */ /* 0x000fc80000400000 */
[----:B----4-:R-:W-:-:S05]  /*11fd0*/  FFMA R11, R153, R2, R11 ;  /* 0x00000002990b7223 */ /* 0x010fca000000000b */
[----:B------:R-:W-:-:S05]  /*11fe0*/  F2FP.F16.F32.PACK_AB R11, RZ, R11 ;  /* 0x0000000bff0b723e */ /* 0x000fca00000000ff */
[----:B------:R1:W-:Y:S01]  /*11ff0*/  @P2 STG.E.U16 desc[UR36][R12.64+0x10], R11 ;  /* 0x0000100b0c002986 */ /* 0x0003e2000c101524 */
[----:B------:R-:W-:Y:S05]  /*12000*/  @!P3 BRA `(.L_x_41) ;  /* 0x000000000004b947 */ /* 0x000fea0003800000 */
[----:B------:R4:W5:Y:S02]  /*12010*/  LDG.E.LTC128B.U16 R10, desc[UR36][R8.64+0x12] ;  /* 0x00001224080a7981 */ /* 0x000964000c1e1520 */
.L_x_41:
[----:B------:R-:W-:Y:S05]  /*12020*/  BSYNC B1 ;  /* 0x0000000000017941 */ /* 0x000fea0003800000 */
.L_x_40:
[----:B------:R-:W2:Y:S01]  /*12030*/  LDL.LU R153, [R1+0x214] ;  /* 0x0002140001997983 */ /* 0x000ea20000300800 */
[----:B-1---5:R-:W-:Y:S01]  /*12040*/  HADD2.F32 R11, -RZ, R10.H0_H0 ;  /* 0x2000000aff0b7230 */ /* 0x022fe20000004100 */
[----:B------:R-:W-:Y:S01]  /*12050*/  ISETP.GT.AND P2, PT, R0, 0x8, P0 ;  /* 0x000000080000780c */ /* 0x000fe20000744270 */
[----:B------:R-:W-:Y:S03]  /*12060*/  BSSY B1, `(.L_x_42) ;  /* 0x0000007000017945 */ /* 0x000fe60003800000 */
[----:B------:R-:W-:-:S04]  /*12070*/  FMUL R11, R11, R16 ;  /* 0x000000100b0b7220 */ /* 0x000fc80000400000 */
[----:B--2---:R-:W-:-:S05]  /*12080*/  FFMA R11, R153, R2, R11 ;  /* 0x00000002990b7223 */ /* 0x004fca000000000b */
[----:B------:R-:W-:-:S05]  /*12090*/  F2FP.F16.F32.PACK_AB R11, RZ, R11 ;  /* 0x0000000bff0b723e */ /* 0x000fca00000000ff */
[----:B------:R1:W-:Y:S01]  /*120a0*/  @P3 STG.E.U16 desc[UR36][R12.64+0x12], R11 ;  /* 0x0000120b0c003986 */ /* 0x0003e2000c101524 */
[----:B------:R-:W-:Y:S05]  /*120b0*/  @!P2 BRA `(.L_x_43) ;  /* 0x000000000004a947 */ /* 0x000fea0003800000 */
[----:B------:R2:W5:Y:S02]  /*120c0*/  LDG.E.LTC128B.U16 R10, desc[UR36][R6.64+0x10] ;  /* 0x00001024060a7981 */ /* 0x000564000c1e1520 */
.L_x_43:
[----:B------:R-:W-:Y:S05]  /*120d0*/  BSYNC B1 ;  /* 0x0000000000017941 */ /* 0x000fea0003800000 */
.L_x_42:
[----:B------:R0:W-:Y:S04]  /*120e0*/  STL [R1+0x4c4], R71 ;  /* 0x0004c44701007387 */ /* 0x0001e80000100800 */
[----:B0-----:R-:W3:Y:S01]  /*120f0*/  LDL.LU R71, [R1+0x218] ;  /* 0x0002180001477983 */ /* 0x001ee20000300800 */
[----:B-1---5:R-:W-:Y:S01]  /*12100*/  HADD2.F32 R11, -RZ, R10.H0_H0 ;  /* 0x2000000aff0b7230 */ /* 0x022fe20000004100 */
[----:B------:R-:W-:Y:S02]  /*12110*/  ISETP.GT.AND P3, PT, R0, 0x9, P0 ;  /* 0x000000090000780c */ /* 0x000fe40000764270 */
[----:B------:R0:W-:Y:S02]  /*12120*/  STL [R1+0x4c0], R70 ;  /* 0x0004c04601007387 */ /* 0x0001e40000100800 */
[----:B------:R-:W-:-:S02]  /*12130*/  FMUL R11, R11, R16 ;  /* 0x000000100b0b7220 */ /* 0x000fc40000400000 */
[----:B0-----:R-:W4:Y:S04]  /*12140*/  LDL.LU R70, [R1+0x21c] ;  /* 0x00021c0001467983 */ /* 0x001f280000300800 */
[----:B------:R0:W-:Y:S04]  /*12150*/  STL [R1+0x4bc], R69 ;  /* 0x0004bc4501007387 */ /* 0x0001e80000100800 */
[----:B0-----:R-:W2:Y:S04]  /*12160*/  LDL.LU R69, [R1+0x220] ;  /* 0x0002200001457983 */ /* 0x001ea80000300800 */
        /* <DEDUP_REMOVED lines=38> */
[----:B------:R0:W-:Y:S01]  /*123d0*/  STL [R1+0x46c], R49 ;  /* 0x00046c3101007387 */ /* 0x0001e20000100800 */
[----:B---3--:R-:W-:-:S05]  /*123e0*/  FFMA R11, R71, R2, R11 ;  /* 0x00000002470b7223 */ /* 0x008fca000000000b */
[----:B------:R-:W-:Y:S01]  /*123f0*/  F2FP.F16.F32.PACK_AB R11, RZ, R11 ;  /* 0x0000000bff0b723e */ /* 0x000fe200000000ff */
[----:B0-----:R-:W3:Y:S04]  /*12400*/  LDL.LU R49, [R1+0x270] ;  /* 0x0002700001317983 */ /* 0x001ee80000300800 */
[----:B------:R-:W-:Y:S04]  /*12410*/  @P2 STG.E.U16 desc[UR36][R4.64+0x10], R11 ;  /* 0x0000100b04002986 */ /* 0x000fe8000c101524 */
[----:B------:R-:W4:Y:S01]  /*12420*/  @P3 LDG.E.LTC128B.U16 R10, desc[UR36][R6.64+0x12] ;  /* 0x00001224060a3981 */ /* 0x000f22000c1e1520 */
[----:B------:R-:W-:-:S03]  /*12430*/  ISETP.GT.AND P2, PT, R0, 0x10, P1 ;  /* 0x000000100000780c */ /* 0x000fc60000f44270 */
[----:B------:R0:W-:Y:S04]  /*12440*/  STL [R1+0x468], R48 ;  /* 0x0004683001007387 */ /* 0x0001e80000100800 */
[----:B0-----:R-:W3:Y:S04]  /*12450*/  LDL.LU R48, [R1+0x274] ;  /* 0x0002740001307983 */ /* 0x001ee80000300800 */
        /* <DEDUP_REMOVED lines=24> */
[----:B------:R-:W3:Y:S04]  /*125e0*/  LDL.LU R235, [R1+0x2d8] ;  /* 0x0002d80001eb7983 */ /* 0x000ee80000300800 */
        /* <DEDUP_REMOVED lines=27> */
[----:B------:R-:W3:Y:S01]  /*127a0*/  LDL.LU R207, [R1+0x348] ;  /* 0x0003480001cf7983 */ /* 0x000ee20000300800 */
[----:B----4-:R-:W-:-:S03]  /*127b0*/  HADD2.F32 R11, -RZ, R10.H0_H0 ;  /* 0x2000000aff0b7230 */ /* 0x010fc60000004100 */
[----:B------:R-:W4:Y:S02]  /*127c0*/  LDL.LU R206, [R1+0x34c] ;  /* 0x00034c0001ce7983 */ /* 0x000f240000300800 */
[----:B------:R-:W-:Y:S02]  /*127d0*/  FMUL R11, R11, R16 ;  /* 0x000000100b0b7220 */ /* 0x000fe40000400000 */
[----:B------:R-:W4:Y:S02]  /*127e0*/  LDL.LU R205, [R1+0x350] ;  /* 0x0003500001cd7983 */ /* 0x000f240000300800 */
[----:B------:R-:W-:Y:S02]  /*127f0*/  FFMA R11, R70, R2, R11 ;  /* 0x00000002460b7223 */ /* 0x000fe4000000000b */
[----:B------:R-:W4:Y:S03]  /*12800*/  LDL.LU R204, [R1+0x354] ;  /* 0x0003540001cc7983 */ /* 0x000f260000300800 */
[----:B------:R-:W-:Y:S01]  /*12810*/  F2FP.F16.F32.PACK_AB R11, RZ, R11 ;  /* 0x0000000bff0b723e */ /* 0x000fe200000000ff */
[----:B------:R-:W4:Y:S04]  /*12820*/  LDL.LU R203, [R1+0x358] ;  /* 0x0003580001cb7983 */ /* 0x000f280000300800 */
[----:B------:R-:W-:Y:S04]  /*12830*/  @P3 STG.E.U16 desc[UR36][R4.64+0x12], R11 ;  /* 0x0000120b04003986 */ /* 0x000fe8000c101524 */
[----:B------:R-:W2:Y:S01]  /*12840*/  @P2 LDG.E.LTC128B.U16 R10, desc[UR36][R8.64+0x20] ;  /* 0x00002024080a2981 */ /* 0x000ea2000c1e1520 */
[----:B------:R-:W-:-:S03]  /*12850*/  ISETP.GT.AND P3, PT, R0, 0x11, P1 ;  /* 0x000000110000780c */ /* 0x000fc60000f64270 */
[----:B------:R-:W4:Y:S04]  /*12860*/  LDL.LU R202, [R1+0x35c] ;  /* 0x00035c0001ca7983 */ /* 0x000f280000300800 */
        /* <DEDUP_REMOVED lines=40> */
[----:B------:R0:W-:Y:S04]  /*12af0*/  STL [R1+0x434], R35 ;  /* 0x0004342301007387 */ /* 0x0001e80000100800 */
[----:B0-----:R-:W4:Y:S04]  /*12b00*/  LDL.LU R35, [R1+0x2d4] ;  /* 0x0002d40001237983 */ /* 0x001f280000300800 */
        /* <DEDUP_REMOVED lines=16> */
[----:B------:R0:W-:Y:S01]  /*12c10*/  STL [R1+0x410], R26 ;  /* 0x0004101a01007387 */ /* 0x0001e20000100800 */
[----:B--2---:R-:W-:-:S03]  /*12c20*/  HADD2.F32 R11, -RZ, R10.H0_H0 ;  /* 0x2000000aff0b7230 */ /* 0x004fc60000004100 */
[----:B0-----:R-:W2:Y:S02]  /*12c30*/  LDL.LU R26, [R1+0x2b0] ;  /* 0x0002b000011a7983 */ /* 0x001ea40000300800 */
[----:B------:R-:W-:Y:S02]  /*12c40*/  FMUL R11, R11, R16 ;  /* 0x000000100b0b7220 */ /* 0x000fe40000400000 */
[----:B------:R0:W-:Y:S02]  /*12c50*/  STL [R1+0x40c], R25 ;  /* 0x00040c1901007387 */ /* 0x0001e40000100800 */
[----:B------:R-:W-:-:S05]  /*12c60*/  FFMA R11, R69, R2, R11 ;  /* 0x00000002450b7223 */ /* 0x000fca000000000b */
[----:B------:R-:W-:Y:S01]  /*12c70*/  F2FP.F16.F32.PACK_AB R11, RZ, R11 ;  /* 0x0000000bff0b723e */ /* 0x000fe200000000ff */
[----:B0-----:R-:W4:Y:S04]  /*12c80*/  LDL.LU R25, [R1+0x2ac] ;  /* 0x0002ac0001197983 */ /* 0x001f280000300800 */
[----:B------:R-:W-:Y:S04]  /*12c90*/  @P2 STG.E.U16 desc[UR36][R12.64+0x20], R11 ;  /* 0x0000200b0c002986 */ /* 0x000fe8000c101524 */
[----:B------:R-:W3:Y:S01]  /*12ca0*/  @P3 LDG.E.LTC128B.U16 R10, desc[UR36][R8.64+0x22] ;  /* 0x00002224080a3981 */ /* 0x000ee2000c1e1520 */
[----:B------:R-:W-:-:S03]  /*12cb0*/  ISETP.GT.AND P2, PT, R0, 0x10, P0 ;  /* 0x000000100000780c */ /* 0x000fc60000744270 */
[----:B------:R0:W-:Y:S04]  /*12cc0*/  STL [R1+0x408], R17 ;  /* 0x0004081101007387 */ /* 0x0001e80000100800 */
[----:B0-----:R-:W2:Y:S04]  /*12cd0*/  LDL.LU R17, [R1+0x2a8] ;  /* 0x0002a80001117983 */ /* 0x001ea80000300800 */
[----:B------:R-:W5:Y:S04]  /*12ce0*/  LDL.LU R71, [R1+0x4c4] ;  /* 0x0004c40001477983 */ /* 0x000f680000300800 */
[----:B------:R-:W5:Y:S04]  /*12cf0*/  LDL.LU R70, [R1+0x4c0] ;  /* 0x0004c00001467983 */ /* 0x000f680000300800 */
[----:B------:R-:W5:Y:S01]  /*12d00*/  LDL.LU R69, [R1+0x4bc] ;  /* 0x0004bc0001457983 */ /* 0x000f620000300800 */
[----:B---3--:R-:W-:-:S05]  /*12d10*/  HADD2.F32 R11, -RZ, R10.H0_H0 ;  /* 0x2000000aff0b7230 */ /* 0x008fca0000004100 */
[----:B------:R-:W-:-:S04]  /*12d20*/  FMUL R11, R11, R16 ;  /* 0x000000100b0b7220 */ /* 0x000fc80000400000 */
[----:B------:R-:W-:Y:S02]  /*12d30*/  FFMA R11, R68, R2, R11 ;  /* 0x00000002440b7223 */ /* 0x000fe4000000000b */
[----:B------:R-:W5:Y:S03]  /*12d40*/  LDL.LU R68, [R1+0x4b8] ;  /* 0x0004b80001447983 */ /* 0x000f660000300800 */
[----:B------:R-:W-:-:S05]  /*12d50*/  F2FP.F16.F32.PACK_AB R11, RZ, R11 ;  /* 0x0000000bff0b723e */ /* 0x000fca00000000ff */
[----:B------:R0:W-:Y:S04]  /*12d60*/  @P3 STG.E.U16 desc[UR36][R12.64+0x22], R11 ;  /* 0x0000220b0c003986 */ /* 0x0001e8000c101524 */
[----:B------:R-:W0:Y:S01]  /*12d70*/  @P2 LDG.E.LTC128B.U16 R10, desc[UR36][R6.64+0x20] ;  /* 0x00002024060a2981 */ /* 0x000e22000c1e1520 */
[----:B------:R-:W-:Y:S01]  /*12d80*/  ISETP.GT.AND P3, PT, R0, 0x11, P0 ;  /* 0x000000110000780c */ /* 0x000fe20000764270 */
[----:B0-----:R-:W-:-:S05]  /*12d90*/  HADD2.F32 R11, -RZ, R10.H0_H0 ;  /* 0x2000000aff0b7230 */ /* 0x001fca0000004100 */
        /* <DEDUP_REMOVED lines=257> */
[----:B--2---:R-:W-:-:S05]  /*13db0*/  FFMA R11, R17, R2, R11 ;  /* 0x00000002110b7223 */ /* 0x004fca000000000b */
[----:B------:R-:W-:-:S05]  /*13dc0*/  F2FP.F16.F32.PACK_AB R11, RZ, R11 ;  /* 0x0000000bff0b723e */ /* 0x000fca00000000ff */
[----:B------:R0:W-:Y:S04]  /*13dd0*/  @P2 STG.E.U16 desc[UR36][R4.64+0xa0], R11 ;  /* 0x0000a00b04002986 */ /* 0x0001e8000c101524 */
[----:B------:R-:W0:Y:S01]  /*13de0*/  @P3 LDG.E.LTC128B.U16 R10, desc[UR36][R6.64+0xa2] ;  /* 0x0000a224060a3981 */ /* 0x000e22000c1e1520 */
[----:B------:R-:W-:Y:S01]  /*13df0*/  ISETP.GT.AND P2, PT, R0, 0x58, P1 ;  /* 0x000000580000780c */ /* 0x000fe20000f44270 */
[----:B0-----:R-:W-:-:S05]  /*13e00*/  HADD2.F32 R11, -RZ, R10.H0_H0 ;  /* 0x2000000aff0b7230 */ /* 0x001fca0000004100 */
[----:B------:R-:W-:-:S04]  /*13e10*/  FMUL R11, R11, R16 ;  /* 0x000000100b0b7220 */ /* 0x000fc80000400000 */
[----:B----4-:R-:W-:-:S05]  /*13e20*/  FFMA R11, R25, R2, R11 ;  /* 0x00000002190b7223 */ /* 0x010fca000000000b */
[----:B------:R-:W-:-:S05]  /*13e30*/  F2FP.F16.F32.PACK_AB R11, RZ, R11 ;  /* 0x0000000bff0b723e */ /* 0x000fca00000000ff */
[----:B------:R0:W-:Y:S04]  /*13e40*/  @P3 STG.E.U16 desc[UR36][R4.64+0xa2], R11 ;  /* 0x0000a20b04003986 */ /* 0x0001e8000c101524 */
[----:B------:R-:W0:Y:S01]  /*13e50*/  @P2 LDG.E.LTC128B.U16 R10, desc[UR36][R8.64+0xb0] ;  /* 0x0000b024080a2981 */ /* 0x000e22000c1e1520 */
[----:B------:R-:W-:Y:S01]  /*13e60*/  ISETP.GT.AND P3, PT, R0, 0x59, P1 ;  /* 0x000000590000780c */ /* 0x000fe20000f64270 */
[----:B0-----:R-:W-:-:S05]  /*13e70*/  HADD2.F32 R11, -RZ, R10.H0_H0 ;  /* 0x2000000aff0b7230 */ /* 0x001fca0000004100 */
[----:B------:R-:W-:-:S04]  /*13e80*/  FMUL R11, R11, R16 ;  /* 0x000000100b0b7220 */ /* 0x000fc80000400000 */
[----:B------:R-:W-:-:S05]  /*13e90*/  FFMA R11, R26, R2, R11 ;  /* 0x000000021a0b7223 */ /* 0x000fca000000000b */
        /* <DEDUP_REMOVED lines=562> */
[----:B------:R1:W2:Y:S01]  /*161c0*/  @P1 LDG.E.LTC128B.U16 R10, desc[UR36][R8.64+0x1f2] ;  /* 0x0001f224080a1981 */ /* 0x0002a2000c1e1520 */
[----:B------:R-:W-:Y:S01]  /*161d0*/  ISETP.GT.AND P2, PT, R0, 0xf8, P0 ;  /* 0x000000f80000780c */ /* 0x000fe20000744270 */
[----:B-1----:R-:W-:Y:S02]  /*161e0*/  @P1 IMAD.MOV.U32 R9, RZ, RZ, R13 ;  /* 0x000000ffff091224 */ /* 0x002fe400078e000d */
[----:B--2---:R-:W-:-:S05]  /*161f0*/  HADD2.F32 R8, -RZ, R10.H0_H0 ;  /* 0x2000000aff087230 */ /* 0x004fca0000004100 */
[----:B------:R-:W-:-:S04]  /*16200*/  FMUL R8, R8, R16 ;  /* 0x0000001008087220 */ /* 0x000fc80000400000 */
[----:B------:R-:W-:-:S05]  /*16210*/  FFMA R8, R160, R2, R8 ;  /* 0x00000002a0087223 */ /* 0x000fca0000000008 */
[----:B------:R-:W-:-:S04]  /*16220*/  F2FP.F16.F32.PACK_AB R8, RZ, R8 ;  /* 0x00000008ff08723e */ /* 0x000fc800000000ff */
[----:B0-----:R-:W-:Y:S01]  /*16230*/  PRMT R11, R8, 0x7610, R11 ;  /* 0x00007610080b7816 */ /* 0x001fe2000000000b */
[----:B------:R-:W-:-:S05]  /*16240*/  @P1 IMAD.MOV.U32 R8, RZ, RZ, R12 ;  /* 0x000000ffff081224 */ /* 0x000fca00078e000c */
[----:B------:R0:W-:Y:S04]  /*16250*/  @P1 STG.E.U16 desc[UR36][R8.64+0x1f2], R11 ;  /* 0x0001f20b08001986 */ /* 0x0001e8000c101524 */
[----:B------:R-:W0:Y:S01]  /*16260*/  @P2 LDG.E.LTC128B.U16 R10, desc[UR36][R6.64+0x1f0] ;  /* 0x0001f024060a2981 */ /* 0x000e22000c1e1520 */
[----:B------:R-:W-:Y:S01]  /*16270*/  ISETP.GT.AND P1, PT, R0, 0xf9, P0 ;  /* 0x000000f90000780c */ /* 0x000fe20000724270 */
[----:B0-----:R-:W-:-:S05]  /*16280*/  HADD2.F32 R8, -RZ, R10.H0_H0 ;  /* 0x2000000aff087230 */ /* 0x001fca0000004100 */
[----:B------:R-:W-:-:S04]  /*16290*/  FMUL R8, R8, R16 ;  /* 0x0000001008087220 */ /* 0x000fc80000400000 */
[----:B------:R-:W-:Y:S01]  /*162a0*/  FFMA R8, R155, R2, R8 ;  /* 0x000000029b087223 */ /* 0x000fe20000000008 */
[----:B------:R-:W-:-:S04]  /*162b0*/  PRMT R153, R10, 0x7610, R153 ;  /* 0x000076100a997816 */ /* 0x000fc80000000099 */
[----:B------:R-:W-:-:S05]  /*162c0*/  F2FP.F16.F32.PACK_AB R8, RZ, R8 ;  /* 0x00000008ff08723e */ /* 0x000fca00000000ff */
[----:B------:R0:W-:Y:S04]  /*162d0*/  @P2 STG.E.U16 desc[UR36][R4.64+0x1f0], R8 ;  /* 0x0001f00804002986 */ /* 0x0001e8000c101524 */
[----:B------:R1:W2:Y:S01]  /*162e0*/  @P1 LDG.E.LTC128B.U16 R153, desc[UR36][R6.64+0x1f2] ;  /* 0x0001f22406991981 */ /* 0x0002a2000c1e1520 */
[----:B------:R-:W-:-:S05]  /*162f0*/  IADD3 R155, P0, R162, 0x80, RZ ;  /* 0x00000080a29b7810 */ /* 0x000fca0007f1e0ff */
[----:B-1----:R-:W-:Y:S01]  /*16300*/  IMAD.X R6, RZ, RZ, UR7, P0 ;  /* 0x00000007ff067e24 */ /* 0x002fe200080e06ff */
[----:B------:R-:W-:-:S03]  /*16310*/  ISETP.GT.AND P0, PT, R3, 0x80, PT ;  /* 0x000000800300780c */ /* 0x000fc60003f04270 */
[-C--:B------:R-:W-:Y:S01]  /*16320*/  IMAD R6, R6, R18.reuse, RZ ;  /* 0x0000001206067224 */ /* 0x080fe200078e02ff */
[----:B------:R-:W-:Y:S01]  /*16330*/  ISETP.GT.AND P4, PT, R0, RZ, P0 ;  /* 0x000000ff0000720c */ /* 0x000fe20000784270 */
[----:B0-----:R-:W-:-:S04]  /*16340*/  IMAD.WIDE.U32 R8, R155, R18, R22 ;  /* 0x000000129b087225 */ /* 0x001fc800078e0016 */
[----:B------:R-:W-:Y:S01]  /*16350*/  IMAD R160, R155, R19, R6 ;  /* 0x000000139ba07224 */ /* 0x000fe200078e0206 */
[----:B------:R-:W-:-:S03]  /*16360*/  LEA R6, P2, R8, R14, 0x1 ;  /* 0x0000000e08067211 */ /* 0x000fc600078408ff */
[----:B------:R-:W-:Y:S02]  /*16370*/  IMAD.IADD R10, R9, 0x1, R160 ;  /* 0x00000001090a7824 */ /* 0x000fe400078e02a0 */
[----:B--2---:R-:W-:-:S05]  /*16380*/  HADD2.F32 R7, -RZ, R153.H0_H0 ;  /* 0x20000099ff077230 */ /* 0x004fca0000004100 */
[----:B------:R-:W-:-:S04]  /*16390*/  FMUL R7, R7, R16 ;  /* 0x0000001007077220 */ /* 0x000fc80000400000 */
[----:B------:R-:W-:Y:S02]  /*163a0*/  FFMA R7, R157, R2, R7 ;  /* 0x000000029d077223 */ /* 0x000fe40000000007 */
[----:B------:R-:W2:Y:S03]  /*163b0*/  LDL.LU R157, [R1] ;  /* 0x00000000019d7983 */ /* 0x000ea60000300800 */
[----:B------:R-:W-:Y:S01]  /*163c0*/  F2FP.F16.F32.PACK_AB R9, RZ, R7 ;  /* 0x00000007ff09723e */ /* 0x000fe200000000ff */
[----:B------:R-:W3:Y:S01]  /*163d0*/  LDL.LU R161, [R1+0x8] ;  /* 0x0000080001a17983 */ /* 0x000ee20000300800 */
[----:B------:R-:W-:-:S03]  /*163e0*/  LEA.HI.X R7, R8, R15, R10, 0x1, P2 ;  /* 0x0000000f08077211 */ /* 0x000fc600010f0c0a */
[----:B------:R0:W-:Y:S04]  /*163f0*/  @P1 STG.E.U16 desc[UR36][R4.64+0x1f2], R9 ;  /* 0x0001f20904001986 */ /* 0x0001e8000c101524 */
[----:B------:R1:W4:Y:S04]  /*16400*/  @P4 LDG.E.LTC128B.U16 R153, desc[UR36][R6.64] ;  /* 0x0000002406994981 */ /* 0x000328000c1e1520 */
        /* <DEDUP_REMOVED lines=48> */
[----:B-1----:R-:W-:-:S03]  /*16710*/  IMAD.WIDE.U32 R6, R155, R18, R20 ;  /* 0x000000129b067225 */ /* 0x002fc600078e0014 */
[----:B------:R-:W3:Y:S04]  /*16720*/  LDL.LU R199, [R1+0x178] ;  /* 0x0001780001c77983 */ /* 0x000ee80000300800 */
[----:B------:R-:W3:Y:S04]  /*16730*/  LDL.LU R198, [R1+0x17c] ;  /* 0x00017c0001c67983 */ /* 0x000ee80000300800 */
[----:B------:R-:W3:Y:S04]  /*16740*/  LDL.LU R197, [R1+0x180] ;  /* 0x0001800001c57983 */ /* 0x000ee80000300800 */
[----:B------:R-:W3:Y:S01]  /*16750*/  LDL.LU R196, [R1+0x184] ;  /* 0x0001840001c47983 */ /* 0x000ee20000300800 */
[----:B------:R-:W-:-:S03]  /*16760*/  IMAD.IADD R7, R160, 0x1, R7 ;  /* 0x00000001a0077824 */ /* 0x000fc600078e0207 */
[----:B------:R-:W3:Y:S04]  /*16770*/  LDL.LU R195, [R1+0x188] ;  /* 0x0001880001c37983 */ /* 0x000ee80000300800 */
[----:B------:R-:W3:Y:S01]  /*16780*/  LDL.LU R194, [R1+0x18c] ;  /* 0x00018c0001c27983 */ /* 0x000ee20000300800 */
[----:B------:R-:W-:-:S03]  /*16790*/  USHF.L.U32 UR4, UR8, 0x8, URZ ;  /* 0x0000000808047899 */ /* 0x000fc6000800063f */
[----:B------:R-:W3:Y:S04]  /*167a0*/  LDL.LU R193, [R1+0x190] ;  /* 0x0001900001c17983 */ /* 0x000ee80000300800 */
[----:B------:R-:W3:Y:S04]  /*167b0*/  LDL.LU R192, [R1+0x194] ;  /* 0x0001940001c07983 */ /* 0x000ee80000300800 */
[----:B------:R-:W3:Y:S01]  /*167c0*/  LDL.LU R191, [R1+0x198] ;  /* 0x0001980001bf7983 */ /* 0x000ee20000300800 */
[----:B------:R-:W-:-:S03]  /*167d0*/  ISETP.GT.AND P2, PT, R0, 0x1, P0 ;  /* 0x000000010000780c */ /* 0x000fc60000744270 */
[----:B------:R-:W3:Y:S01]  /*167e0*/  LDL.LU R190, [R1+0x19c] ;  /* 0x00019c0001be7983 */ /* 0x000ee20000300800 */
[----:B------:R-:W-:-:S03]  /*167f0*/  USHF.L.U64.HI UR5, UR8, 0x8, UR9 ;  /* 0x0000000808057899 */ /* 0x000fc60008010209 */
        /* <DEDUP_REMOVED lines=20> */
[----:B--2---:R-:W-:Y:S01]  /*16940*/  FFMA R11, R157, R2, R8 ;  /* 0x000000029d0b7223 */ /* 0x004fe20000000008 */
[----:B0-----:R-:W-:Y:S01]  /*16950*/  IMAD.WIDE.U32 R8, R152, UR44, R6 ;  /* 0x0000002c98087c25 */ /* 0x001fe2000f8e0006 */
[----:B------:R-:W-:Y:S01]  /*16960*/  IADD3 R6, P1, R12, UR4, RZ ;  /* 0x000000040c067c10 */ /* 0x000fe2000ff3e0ff */
[----:B------:R-:W2:Y:S02]  /*16970*/  LDL.LU R171, [R1+0x1e8] ;  /* 0x0001e80001ab7983 */ /* 0x000ea40000300800 */
[----:B------:R-:W-:Y:S01]  /*16980*/  F2FP.F16.F32.PACK_AB R11, RZ, R11 ;  /* 0x0000000bff0b723e */ /* 0x000fe200000000ff */
[----:B------:R-:W-:Y:S01]  /*16990*/  IMAD.IADD R9, R163, 0x1, R9 ;  /* 0x00000001a3097824 */ /* 0x000fe200078e0209 */
[----:B------:R-:W-:Y:S01]  /*169a0*/  LEA R10, P3, R8, R14, 0x1 ;  /* 0x0000000e080a7211 */ /* 0x000fe200078608ff */
[----:B------:R-:W2:Y:S01]  /*169b0*/  LDL.LU R170, [R1+0x1ec] ;  /* 0x0001ec0001aa7983 */ /* 0x000ea20000300800 */
[----:B------:R-:W-:-:S02]  /*169c0*/  IADD3.X R7, R13, UR5, RZ, P1, !PT ;  /* 0x000000050d077c10 */ /* 0x000fc40008ffe4ff */
[----:B------:R-:W-:Y:S01]  /*169d0*/  PRMT R156, R11, 0x7610, R156 ;  /* 0x000076100b9c7816 */ /* 0x000fe2000000009c */
[----:B------:R-:W2:Y:S01]  /*169e0*/  LDL.LU R169, [R1+0x1f0] ;  /* 0x0001f00001a97983 */ /* 0x000ea20000300800 */
[----:B------:R-:W-:-:S03]  /*169f0*/  LEA.HI.X R11, R8, R15, R9, 0x1, P3 ;  /* 0x0000000f080b7211 */ /* 0x000fc600018f0c09 */
[----:B------:R0:W-:Y:S04]  /*16a00*/  @P4 STG.E.U16 desc[UR36][R6.64], R156 ;  /* 0x0000009c06004986 */ /* 0x0001e8000c101524 */
[----:B------:R-:W3:Y:S04]  /*16a10*/  @P2 LDG.E.LTC128B.U16 R153, desc[UR36][R10.64+0x2] ;  /* 0x000002240a992981 */ /* 0x000ee8000c1e1520 */
[----:B------:R-:W2:Y:S01]  /*16a20*/  LDL.LU R168, [R1+0x1f4] ;  /* 0x0001f40001a87983 */ /* 0x000ea20000300800 */
[----:B0-----:R-:W-:-:S03]  /*16a30*/  IMAD.WIDE.U32 R156, R155, R18, R164 ;  /* 0x000000129b9c7225 */ /* 0x001fc600078e00a4 */
[----:B------:R-:W2:Y:S01]  /*16a40*/  LDL.LU R167, [R1+0x1f8] ;  /* 0x0001f80001a77983 */ /* 0x000ea20000300800 */
[----:B------:R-:W-:-:S03]  /*16a50*/  IMAD.IADD R155, R160, 0x1, R157 ;  /* 0x00000001a09b7824 */ /* 0x000fc600078e029d */
[----:B------:R-:W2:Y:S04]  /*16a60*/  LDL.LU R166, [R1+0x1fc] ;  /* 0x0001fc0001a67983 */ /* 0x000ea80000300800 */
[----:B------:R-:W4:Y:S01]  /*16a70*/  LDL.LU R160, [R1+0x4] ;  /* 0x0000040001a07983 */ /* 0x000f220000300800 */
[----:B------:R-:W-:Y:S02]  /*16a80*/  ISETP.GT.AND P1, PT, R3, 0x88, PT ;  /* 0x000000880300780c */ /* 0x000fe40003f24270 */
[----:B------:R-:W-:Y:S02]  /*16a90*/  IADD3 R9, P4, R158, R156, RZ ;  /* 0x0000009c9e097210 */ /* 0x000fe40007f9e0ff */
[----:B------:R-:W-:Y:S01]  /*16aa0*/  ISETP.GT.AND P3, PT, R0, RZ, P1 ;  /* 0x000000ff0000720c */ /* 0x000fe20000f64270 */
[----:B---3--:R-:W-:-:S05]  /*16ab0*/  HADD2.F32 R8, -RZ, R153.H0_H0 ;  /* 0x20000099ff087230 */ /* 0x008fca0000004100 */
[----:B------:R-:W-:-:S04]  /*16ac0*/  FMUL R8, R8, R16 ;  /* 0x0000001008087220 */ /* 0x000fc80000400000 */
[----:B----4-:R-:W-:Y:S01]  /*16ad0*/  FFMA R157, R160, R2, R8 ;  /* 0x00000002a09d7223 */ /* 0x010fe20000000008 */
[----:B------:R-:W-:Y:S01]  /*16ae0*/  IMAD.X R160, R155, 0x1, R23, P4 ;  /* 0x000000019ba07824 */ /* 0x000fe200020e0617 */
[----:B------:R-:W-:-:S03]  /*16af0*/  LEA R8, P4, R9, R14, 0x1 ;  /* 0x0000000e09087211 */ /* 0x000fc600078808ff */
[----:B------:R-:W-:Y:S02]  /*16b00*/  F2FP.F16.F32.PACK_AB R157, RZ, R157 ;  /* 0x0000009dff9d723e */ /* 0x000fe400000000ff */
[----:B------:R-:W-:-:S03]  /*16b10*/  LEA.HI.X R9, R9, R15, R160, 0x1, P4 ;  /* 0x0000000f09097211 */ /* 0x000fc600020f0ca0 */
[----:B------:R0:W-:Y:S04]  /*16b20*/  @P2 STG.E.U16 desc[UR36][R6.64+0x2], R157 ;  /* 0x0000029d06002986 */ /* 0x0001e8000c101524 */
[----:B------:R-:W3:Y:S01]  /*16b30*/  @P3 LDG.E.LTC128B.U16 R153, desc[UR36][R8.64] ;  /* 0x0000002408993981 */ /* 0x000ee2000c1e1520 */
[----:B------:R-:W-:-:S05]  /*16b40*/  IADD3 R156, P2, R20, R156, RZ ;  /* 0x0000009c149c7210 */ /* 0x000fca0007f5e0ff */
[----:B0-----:R-:W-:Y:S01]  /*16b50*/  IMAD.X R157, R21, 0x1, R155, P2 ;  /* 0x00000001159d7824 */ /* 0x001fe200010e069b */
[----:B------:R-:W-:Y:S01]  /*16b60*/  ISETP.GT.AND P2, PT, R0, 0x1, P1 ;  /* 0x000000010000780c */ /* 0x000fe20000f44270 */
[----:B------:R-:W-:Y:S01]  /*16b70*/  IMAD.WIDE.U32 R156, R152, UR44, R156 ;  /* 0x0000002c989c7c25 */ /* 0x000fe2000f8e009c */
[----:B------:R-:W-:-:S03]  /*16b80*/  IADD3 R160, P4, R4, UR4, RZ ;  /* 0x0000000404a07c10 */ /* 0x000fc6000ff9e0ff */
[----:B------:R-:W-:Y:S02]  /*16b90*/  IMAD.IADD R155, R163, 0x1, R157 ;  /* 0x00000001a39b7824 */ /* 0x000fe400078e029d */
[----:B---3--:R-:W-:-:S05]  /*16ba0*/  HADD2.F32 R8, -RZ, R153.H0_H0 ;  /* 0x20000099ff087230 */ /* 0x008fca0000004100 */
[----:B------:R-:W-:-:S04]  /*16bb0*/  FMUL R8, R8, R16 ;  /* 0x0000001008087220 */ /* 0x000fc80000400000 */
[----:B------:R-:W-:Y:S01]  /*16bc0*/  FFMA R9, R161, R2, R8 ;  /* 0x00000002a1097223 */ /* 0x000fe20000000008 */
[----:B------:R-:W-:-:S04]  /*16bd0*/  LEA R8, P5, R156, R14, 0x1 ;  /* 0x0000000e9c087211 */ /* 0x000fc800078a08ff */
[----:B------:R-:W-:Y:S02]  /*16be0*/  F2FP.F16.F32.PACK_AB R9, RZ, R9 ;  /* 0x00000009ff09723e */ /* 0x000fe400000000ff */
[----:B------:R-:W-:Y:S02]  /*16bf0*/  IADD3.X R161, R5, UR5, RZ, P4, !PT ;  /* 0x0000000505a17c10 */ /* 0x000fe4000a7fe4ff */
[----:B------:R-:W-:Y:S02]  /*16c00*/  PRMT R157, R9, 0x7610, R157 ;  /* 0x00007610099d7816 */ /* 0x000fe4000000009d */
[----:B------:R-:W-:Y:S02]  /*16c10*/  LEA.HI.X R9, R156, R15, R155, 0x1, P5 ;  /* 0x0000000f9c097211 */ /* 0x000fe400028f0c9b */
[----:B------:R-:W3:Y:S04]  /*16c20*/  LDL.LU R156, [R1+0xc] ;  /* 0x00000c00019c7983 */ /* 0x000ee80000300800 */
[----:B------:R0:W-:Y:S04]  /*16c30*/  @P3 STG.E.U16 desc[UR36][R160.64], R157 ;  /* 0x0000009da0003986 */ /* 0x0001e8000c101524 */
[----:B------:R-:W4:Y:S01]  /*16c40*/  @P2 LDG.E.LTC128B.U16 R153, desc[UR36][R8.64+0x2] ;  /* 0x0000022408992981 */ /* 0x000f22000c1e1520 */
[----:B------:R-:W-:-:S03]  /*16c50*/  ISETP.GT.AND P4, PT, R0, 0x8, P0 ;  /* 0x000000080000780c */ /* 0x000fc60000784270 */
[----:B0-----:R-:W2:Y:S01]  /*16c60*/  LDL.LU R161, [R1+0xd8] ;  /* 0x0000d80001a17983 */ /* 0x001ea20000300800 */
[----:B----4-:R-:W-:-:S05]  /*16c70*/  HADD2.F32 R155, -RZ, R153.H0_H0 ;  /* 0x20000099ff9b7230 */ /* 0x010fca0000004100 */
[----:B------:R-:W-:-:S04]  /*16c80*/  FMUL R155, R155, R16 ;  /* 0x000000109b9b7220 */ /* 0x000fc80000400000 */
[----:B---3--:R-:W-:Y:S01]  /*16c90*/  FFMA R155, R156, R2, R155 ;  /* 0x000000029c9b7223 */ /* 0x008fe2000000009b */
[----:B------:R-:W-:-:S04]  /*16ca0*/  IADD3 R156, P3, R4, UR4, RZ ;  /* 0x00000004049c7c10 */ /* 0x000fc8000ff7e0ff */
[----:B------:R-:W-:Y:S02]  /*16cb0*/  F2FP.F16.F32.PACK_AB R155, RZ, R155 ;  /* 0x0000009bff9b723e */ /* 0x000fe400000000ff */
[----:B------:R-:W-:-:S05]  /*16cc0*/  IADD3.X R157, R5, UR5, RZ, P3, !PT ;  /* 0x00000005059d7c10 */ /* 0x000fca0009ffe4ff */
[----:B------:R0:W-:Y:S04]  /*16cd0*/  @P2 STG.E.U16 desc[UR36][R156.64+0x2], R155 ;  /* 0x0000029b9c002986 */ /* 0x0001e8000c101524 */
[----:B------:R-:W3:Y:S01]  /*16ce0*/  @P4 LDG.E.LTC128B.U16 R153, desc[UR36][R10.64+0x10] ;  /* 0x000010240a994981 */ /* 0x000ee2000c1e1520 */
[----:B------:R-:W-:-:S03]  /*16cf0*/  ISETP.GT.AND P2, PT, R0, 0x9, P0 ;  /* 0x000000090000780c */ /* 0x000fc60000744270 */
[----:B0-----:R-:W4:Y:S01]  /*16d00*/  LDL.LU R156, [R1+0x14] ;  /* 0x00001400019c7983 */ /* 0x001f220000300800 */
[----:B------:R-:W-:-:S03]  /*16d10*/  ISETP.GT.AND P3, PT, R0, 0x8, P1 ;  /* 0x000000080000780c */ /* 0x000fc60000f64270 */
[----:B------:R-:W2:Y:S01]  /*16d20*/  LDL.LU R157, [R1+0x18] ;  /* 0x00001800019d7983 */ /* 0x000ea20000300800 */
[----:B---3--:R-:W-:-:S05]  /*16d30*/  HADD2.F32 R155, -RZ, R153.H0_H0 ;  /* 0x20000099ff9b7230 */ /* 0x008fca0000004100 */
[----:B------:R-:W-:-:S04]  /*16d40*/  FMUL R155, R155, R16 ;  /* 0x000000109b9b7220 */ /* 0x000fc80000400000 */
[----:B------:R-:W-:Y:S02]  /*16d50*/  FFMA R155, R35, R2, R155 ;  /* 0x00000002239b7223 */ /* 0x000fe4000000009b */
[----:B------:R-:W5:Y:S03]  /*16d60*/  LDL.LU R35, [R1+0x434] ;  /* 0x0004340001237983 */ /* 0x000f660000300800 */
[----:B------:R-:W-:-:S05]  /*16d70*/  F2FP.F16.F32.PACK_AB R155, RZ, R155 ;  /* 0x0000009bff9b723e */ /* 0x000fca00000000ff */
[----:B------:R0:W-:Y:S04]  /*16d80*/  @P4 STG.E.U16 desc[UR36][R6.64+0x10], R155 ;  /* 0x0000109b06004986 */ /* 0x0001e8000c101524 */
[----:B------:R-:W0:Y:S02]  /*16d90*/  @P2 LDG.E.LTC128B.U16 R153, desc[UR36][R10.64+0x12] ;  /* 0x000012240a992981 */ /* 0x000e24000c1e1520 */
[----:B0-----:R-:W-:-:S05]  /*16da0*/  HADD2.F32 R155, -RZ, R153.H0_H0 ;  /* 0x20000099ff9b7230 */ /* 0x001fca0000004100 */
[----:B------:R-:W-:-:S04]  /*16db0*/  FMUL R155, R155, R16 ;  /* 0x000000109b9b7220 */ /* 0x000fc80000400000 */
[----:B----4-:R-:W-:-:S05]  /*16dc0*/  FFMA R155, R156, R2, R155 ;  /* 0x000000029c9b7223 */ /* 0x010fca000000009b */
[----:B------:R-:W-:-:S05]  /*16dd0*/  F2FP.F16.F32.PACK_AB R155, RZ, R155 ;  /* 0x0000009bff9b723e */ /* 0x000fca00000000ff */
[----:B------:R0:W-:Y:S04]  /*16de0*/  @P2 STG.E.U16 desc[UR36][R6.64+0x12], R155 ;  /* 0x0000129b06002986 */ /* 0x0001e8000c101524 */
[----:B------:R-:W0:Y:S01]  /*16df0*/  @P3 LDG.E.LTC128B.U16 R153, desc[UR36][R8.64+0x10] ;  /* 0x0000102408993981 */ /* 0x000e22000c1e1520 */
[----:B------:R-:W-:Y:S02]  /*16e00*/  ISETP.GT.AND P4, PT, R0, 0x9, P1 ;  /* 0x000000090000780c */ /* 0x000fe40000f84270 */
[----:B------:R-:W-:Y:S01]  /*16e10*/  IADD3 R156, P2, R4, UR4, RZ ;  /* 0x00000004049c7c10 */ /* 0x000fe2000ff5e0ff */
[----:B0-----:R-:W-:-:S05]  /*16e20*/  HADD2.F32 R155, -RZ, R153.H0_H0 ;  /* 0x20000099ff9b7230 */ /* 0x001fca0000004100 */
[----:B------:R-:W-:-:S04]  /*16e30*/  FMUL R155, R155, R16 ;  /* 0x000000109b9b7220 */ /* 0x000fc80000400000 */
[----:B--2---:R-:W-:Y:S01]  /*16e40*/  FFMA R155, R157, R2, R155 ;  /* 0x000000029d9b7223 */ /* 0x004fe2000000009b */
[----:B------:R-:W-:-:S04]  /*16e50*/  IADD3.X R157, R5, UR5, RZ, P2, !PT ;  /* 0x00000005059d7c10 */ /* 0x000fc800097fe4ff */
[----:B------:R-:W-:-:S05]  /*16e60*/  F2FP.F16.F32.PACK_AB R155, RZ, R155 ;  /* 0x0000009bff9b723e */ /* 0x000fca00000000ff */
[----:B------:R0:W-:Y:S04]  /*16e70*/  @P3 STG.E.U16 desc[UR36][R156.64+0x10], R155 ;  /* 0x0000109b9c003986 */ /* 0x0001e8000c101524 */
[----:B------:R-:W2:Y:S04]  /*16e80*/  @P4 LDG.E.LTC128B.U16 R153, desc[UR36][R8.64+0x12] ;  /* 0x0000122408994981 */ /* 0x000ea8000c1e1520 */
[----:B0-----:R-:W3:Y:S01]  /*16e90*/  LDL.LU R157, [R1+0x1c] ;  /* 0x00001c00019d7983 */ /* 0x001ee20000300800 */
[----:B------:R-:W-:Y:S02]  /*16ea0*/  ISETP.GT.AND P3, PT, R0, 0x10, P0 ;  /* 0x000000100000780c */ /* 0x000fe40000764270 */
[----:B------:R-:W-:Y:S01]  /*16eb0*/  IADD3 R156, P2, R4, UR4, RZ ;  /* 0x00000004049c7c10 */ /* 0x000fe2000ff5e0ff */
[----:B--2---:R-:W-:-:S05]  /*16ec0*/  HADD2.F32 R155, -RZ, R153.H0_H0 ;  /* 0x20000099ff9b7230 */ /* 0x004fca0000004100 */
[----:B------:R-:W-:-:S04]  /*16ed0*/  FMUL R155, R155, R16 ;  /* 0x000000109b9b7220 */ /* 0x000fc80000400000 */
[----:B---3--:R-:W-:Y:S01]  /*16ee0*/  FFMA R155, R157, R2, R155 ;  /* 0x000000029d9b7223 */ /* 0x008fe2000000009b */
[----:B------:R-:W-:-:S04]  /*16ef0*/  IADD3.X R157, R5, UR5, RZ, P2, !PT ;  /* 0x00000005059d7c10 */ /* 0x000fc800097fe4ff */
[----:B------:R-:W-:-:S05]  /*16f00*/  F2FP.F16.F32.PACK_AB R155, RZ, R155 ;  /* 0x0000009bff9b723e */ /* 0x000fca00000000ff */
[----:B------:R0:W-:Y:S04]  /*16f10*/  @P4 STG.E.U16 desc[UR36][R156.64+0x12], R155 ;  /* 0x0000129b9c004986 */ /* 0x0001e8000c101524 */
[----:B------:R-:W2:Y:S01]  /*16f20*/  @P3 LDG.E.LTC128B.U16 R153, desc[UR36][R10.64+0x20] ;  /* 0x000020240a993981 */ /* 0x000ea2000c1e1520 */
[----:B------:R-:W-:-:S03]  /*16f30*/  ISETP.GT.AND P2, PT, R0, 0x11, P0 ;  /* 0x000000110000780c */ /* 0x000fc60000744270 */
[----:B0-----:R-:W3:Y:S04]  /*16f40*/  LDL.LU R156, [R1+0x24] ;  /* 0x00002400019c7983 */ /* 0x001ee80000300800 */
[----:B------:R-:W4:Y:S01]  /*16f50*/  LDL.LU R157, [R1+0x28] ;  /* 0x00002800019d7983 */ /* 0x000f220000300800 */
[----:B--2---:R-:W-:-:S05]  /*16f60*/  HADD2.F32 R155, -RZ, R153.H0_H0 ;  /* 0x20000099ff9b7230 */ /* 0x004fca0000004100 */
[----:B------:R-:W-:-:S04]  /*16f70*/  FMUL R155, R155, R16 ;  /* 0x000000109b9b7220 */ /* 0x000fc80000400000 */
[----:B------:R-:W-:Y:S01]  /*16f80*/  FFMA R155, R34, R2, R155 ;  /* 0x00000002229b7223 */ /* 0x000fe2000000009b */
[----:B------:R-:W-:Y:S01]  /*16f90*/  ISETP.GT.AND P4, PT, R0, 0x11, P1 ;  /* 0x000000110000780c */ /* 0x000fe20000f84270 */
[----:B------:R-:W5:Y:S03]  /*16fa0*/  LDL.LU R34, [R1+0x430] ;  /* 0x0004300001227983 */ /* 0x000f660000300800 */
[----:B------:R-:W-:-:S05]  /*16fb0*/  F2FP.F16.F32.PACK_AB R155, RZ, R155 ;  /* 0x0000009bff9b723e */ /* 0x000fca00000000ff */
[----:B------:R0:W-:Y:S04]  /*16fc0*/  @P3 STG.E.U16 desc[UR36][R6.64+0x20], R155 ;  /* 0x0000209b06003986 */ /* 0x0001e8000c101524 */
[----:B------:R-:W0:Y:S01]  /*16fd0*/  @P2 LDG.E.LTC128B.U16 R153, desc[UR36][R10.64+0x22] ;  /* 0x000022240a992981 */ /* 0x000e22000c1e1520 */
[----:B------:R-:W-:Y:S01]  /*16fe0*/  ISETP.GT.AND P3, PT, R0, 0x10, P1 ;  /* 0x000000100000780c */ /* 0x000fe20000f64270 */
[----:B0-----:R-:W-:-:S05]  /*16ff0*/  HADD2.F32 R155, -RZ, R153.H0_H0 ;  /* 0x20000099ff9b7230 */ /* 0x001fca0000004100 */
[----:B------:R-:W-:-:S04]  /*17000*/  FMUL R155, R155, R16 ;  /* 0x000000109b9b7220 */ /* 0x000fc80000400000 */
[----:B---3--:R-:W-:-:S05]  /*17010*/  FFMA R155, R156, R2, R155 ;  /* 0x000000029c9b7223 */ /* 0x008fca000000009b */
[----:B------:R-:W-:-:S05]  /*17020*/  F2FP.F16.F32.PACK_AB R155, RZ, R155 ;  /* 0x0000009bff9b723e */ /* 0x000fca00000000ff */
[----:B------:R0:W-:Y:S04]  /*17030*/  @P2 STG.E.U16 desc[UR36][R6.64+0x22], R155 ;  /* 0x0000229b06002986 */ /* 0x0001e8000c101524 */
[----:B------:R-:W0:Y:S01]  /*17040*/  @P3 LDG.E.LTC128B.U16 R153, desc[UR36][R8.64+0x20] ;  /* 0x0000202408993981 */ /* 0x000e22000c1e1520 */
[----:B------:R-:W-:Y:S01]  /*17050*/  IADD3 R156, P2, R4, UR4, RZ ;  /* 0x00000004049c7c10 */ /* 0x000fe2000ff5e0ff */
[----:B0-----:R-:W-:-:S05]  /*17060*/  HADD2.F32 R155, -RZ, R153.H0_H0 ;  /* 0x20000099ff9b7230 */ /* 0x001fca0000004100 */
[----:B------:R-:W-:-:S04]  /*17070*/  FMUL R155, R155, R16 ;  /* 0x000000109b9b7220 */ /* 0x000fc80000400000 */
[----:B----4-:R-:W-:Y:S01]  /*17080*/  FFMA R155, R157, R2, R155 ;  /* 0x000000029d9b7223 */ /* 0x010fe2000000009b */
        /* <DEDUP_REMOVED lines=373> */
[----:B------:R-:W2:Y:S04]  /*187e0*/  @P3 LDG.E.LTC128B.U16 R153, desc[UR36][R10.64+0xd0] ;  /* 0x0000d0240a993981 */ /* 0x000ea8000c1e1520 */
[----:B0-----:R-:W3:Y:S01]  /*187f0*/  LDL.LU R156, [R1+0xd0] ;  /* 0x0000d000019c7983 */ /* 0x001ee20000300800 */
[----:B------:R-:W-:-:S03]  /*18800*/  ISETP.GT.AND P2, PT, R0, 0x69, P0 ;  /* 0x000000690000780c */ /* 0x000fc60000744270 */
[----:B------:R-:W4:Y:S01]  /*18810*/  LDL.LU R157, [R1+0xd4] ;  /* 0x0000d400019d7983 */ /* 0x000f220000300800 */
[----:B--2---:R-:W-:-:S05]  /*18820*/  HADD2.F32 R155, -RZ, R153.H0_H0 ;  /* 0x20000099ff9b7230 */ /* 0x004fca0000004100 */
[----:B------:R-:W-:-:S04]  /*18830*/  FMUL R155, R155, R16 ;  /* 0x000000109b9b7220 */ /* 0x000fc80000400000 */
[----:B---3--:R-:W-:-:S05]  /*18840*/  FFMA R155, R156, R2, R155 ;  /* 0x000000029c9b7223 */ /* 0x008fca000000009b */
        /* <DEDUP_REMOVED lines=10> */
[----:B------:R-:W-:Y:S02]  /*188f0*/  ISETP.GT.AND P4, PT, R0, 0x69, P1 ;  /* 0x000000690000780c */ /* 0x000fe40000f84270 */
[----:B------:R-:W-:-:S04]  /*18900*/  IADD3 R156, P2, R4, UR4, RZ ;  /* 0x00000004049c7c10 */ /* 0x000fc8000ff5e0ff */
[----:B------:R-:W-:Y:S01]  /*18910*/  IADD3.X R157, R5, UR5, RZ, P2, !PT ;  /* 0x00000005059d7c10 */ /* 0x000fe200097fe4ff */
[----:B0-----:R-:W-:-:S05]  /*18920*/  HADD2.F32 R155, -RZ, R153.H0_H0 ;  /* 0x20000099ff9b7230 */ /* 0x001fca0000004100 */
[----:B------:R-:W-:-:S04]  /*18930*/  FMUL R155, R155, R16 ;  /* 0x000000109b9b7220 */ /* 0x000fc80000400000 */
[----:B------:R-:W-:-:S05]  /*18940*/  FFMA R155, R161, R2, R155 ;  /* 0x00000002a19b7223 */ /* 0x000fca000000009b */
        /* <DEDUP_REMOVED lines=19> */
[----:B------:R-:W-:-:S04]  /*18a80*/  F2FP.F16.F32.PACK_AB R161, RZ, R161 ;  /* 0x000000a1ffa1723e */ /* 0x000fc800000000ff */
[----:B------:R-:W-:-:S05]  /*18a90*/  PRMT R155, R161, 0x7610, R155 ;  /* 0x00007610a19b7816 */ /* 0x000fca000000009b */
[----:B------:R-:W-:Y:S04]  /*18aa0*/  @P3 STG.E.U16 desc[UR36][R6.64+0xe0], R155 ;  /* 0x0000e09b06003986 */ /* 0x000fe8000c101524 */
[----:B------:R-:W2:Y:S01]  /*18ab0*/  @P2 LDG.E.LTC128B.U16 R153, desc[UR36][R10.64+0xe2] ;  /* 0x0000e2240a992981 */ /* 0x000ea2000c1e1520 */
[----:B------:R-:W-:Y:S01]  /*18ac0*/  ISETP.GT.AND P3, PT, R0, 0x70, P1 ;  /* 0x000000700000780c */ /* 0x000fe20000f64270 */
[----:B--2---:R-:W-:-:S05]  /*18ad0*/  HADD2.F32 R157, -RZ, R153.H0_H0 ;  /* 0x20000099ff9d7230 */ /* 0x004fca0000004100 */
[----:B------:R-:W-:-:S04]  /*18ae0*/  FMUL R157, R157, R16 ;  /* 0x000000109d9d7220 */ /* 0x000fc80000400000 */
[----:B----4-:R-:W-:-:S05]  /*18af0*/  FFMA R157, R156, R2, R157 ;  /* 0x000000029c9d7223 */ /* 0x010fca000000009d */
[----:B------:R-:W-:-:S05]  /*18b00*/  F2FP.F16.F32.PACK_AB R157, RZ, R157 ;  /* 0x0000009dff9d723e */ /* 0x000fca00000000ff */
[----:B------:R0:W-:Y:S04]  /*18b10*/  @P2 STG.E.U16 desc[UR36][R6.64+0xe2], R157 ;  /* 0x0000e29d06002986 */ /* 0x0001e8000c101524 */
[----:B------:R-:W2:Y:S01]  /*18b20*/  @P3 LDG.E.LTC128B.U16 R153, desc[UR36][R8.64+0xe0] ;  /* 0x0000e02408993981 */ /* 0x000ea2000c1e1520 */
[----:B------:R-:W-:Y:S02]  /*18b30*/  ISETP.GT.AND P4, PT, R0, 0x71, P1 ;  /* 0x000000710000780c */ /* 0x000fe40000f84270 */
[----:B------:R-:W-:-:S04]  /*18b40*/  IADD3 R156, P2, R4, UR4, RZ ;  /* 0x00000004049c7c10 */ /* 0x000fc8000ff5e0ff */
[----:B0-----:R-:W-:Y:S01]  /*18b50*/  IADD3.X R157, R5, UR5, RZ, P2, !PT ;  /* 0x00000005059d7c10 */ /* 0x001fe200097fe4ff */
[----:B--2---:R-:W-:-:S05]  /*18b60*/  HADD2.F32 R155, -RZ, R153.H0_H0 ;  /* 0x20000099ff9b7230 */ /* 0x004fca0000004100 */
[----:B------:R-:W-:-:S04]  /*18b70*/  FMUL R155, R155, R16 ;  /* 0x000000109b9b7220 */ /* 0x000fc80000400000 */
[----:B------:R-:W-:-:S05]  /*18b80*/  FFMA R155, R235, R2, R155 ;  /* 0x00000002eb9b7223 */ /* 0x000fca000000009b */
[----:B------:R-:W-:-:S04]  /*18b90*/  F2FP.F16.F32.PACK_AB R155, RZ, R155 ;  /* 0x0000009bff9b723e */ /* 0x000fc800000000ff */
[----:B------:R-:W-:-:S05]  /*18ba0*/  PRMT R160, R155, 0x7610, R160 ;  /* 0x000076109ba07816 */ /* 0x000fca00000000a0 */
[----:B------:R0:W-:Y:S04]  /*18bb0*/  @P3 STG.E.U16 desc[UR36][R156.64+0xe0], R160 ;  /* 0x0000e0a09c003986 */ /* 0x0001e8000c101524 */
[----:B------:R-:W2:Y:S01]  /*18bc0*/  @P4 LDG.E.LTC128B.U16 R153, desc[UR36][R8.64+0xe2] ;  /* 0x0000e22408994981 */ /* 0x000ea2000c1e1520 */
[----:B------:R-:W-:Y:S02]  /*18bd0*/  ISETP.GT.AND P3, PT, R0, 0x78, P0 ;  /* 0x000000780000780c */ /* 0x000fe40000764270 */
[----:B0-----:R-:W-:-:S04]  /*18be0*/  IADD3 R156, P2, R4, UR4, RZ ;  /* 0x00000004049c7c10 */ /* 0x001fc8000ff5e0ff */
[----:B------:R-:W-:Y:S01]  /*18bf0*/  IADD3.X R157, R5, UR5, RZ, P2, !PT ;  /* 0x00000005059d7c10 */ /* 0x000fe200097fe4ff */
[----:B--2---:R-:W-:-:S05]  /*18c00*/  HADD2.F32 R155, -RZ, R153.H0_H0 ;  /* 0x20000099ff9b7230 */ /* 0x004fca0000004100 */
[----:B------:R-:W-:-:S04]  /*18c10*/  FMUL R155, R155, R16 ;  /* 0x000000109b9b7220 */ /* 0x000fc80000400000 */
[----:B------:R-:W-:-:S05]  /*18c20*/  FFMA R155, R234, R2, R155 ;  /* 0x00000002ea9b7223 */ /* 0x000fca000000009b */
[----:B------:R-:W-:-:S04]  /*18c30*/  F2FP.F16.F32.PACK_AB R155, RZ, R155 ;  /* 0x0000009bff9b723e */ /* 0x000fc800000000ff */
[----:B------:R-:W-:-:S05]  /*18c40*/  PRMT R161, R155, 0x7610, R161 ;  /* 0x000076109ba17816 */ /* 0x000fca00000000a1 */
[----:B------:R0:W-:Y:S04]  /*18c50*/  @P4 STG.E.U16 desc[UR36][R156.64+0xe2], R161 ;  /* 0x0000e2a19c004986 */ /* 0x0001e8000c101524 */
[----:B------:R-:W2:Y:S01]  /*18c60*/  @P3 LDG.E.LTC128B.U16 R153, desc[UR36][R10.64+0xf0] ;  /* 0x0000f0240a993981 */ /* 0x000ea2000c1e1520 */
[----:B------:R-:W-:Y:S01]  /*18c70*/  ISETP.GT.AND P2, PT, R0, 0x79, P0 ;  /* 0x000000790000780c */ /* 0x000fe20000744270 */
[----:B--2---:R-:W-:-:S05]  /*18c80*/  HADD2.F32 R155, -RZ, R153.H0_H0 ;  /* 0x20000099ff9b7230 */ /* 0x004fca0000004100 */
[----:B------:R-:W-:-:S04]  /*18c90*/  FMUL R155, R155, R16 ;  /* 0x000000109b9b7220 */ /* 0x000fc80000400000 */
[----:B------:R-:W-:-:S05]  /*18ca0*/  FFMA R155, R233, R2, R155 ;  /* 0x00000002e99b7223 */ /* 0x000fca000000009b */
[----:B------:R-:W-:-:S04]  /*18cb0*/  F2FP.F16.F32.PACK_AB R155, RZ, R155 ;  /* 0x0000009bff9b723e */ /* 0x000fc800000000ff */
[----:B0-----:R-:W-:-:S05]  /*18cc0*/  PRMT R157, R155, 0x7610, R157 ;  /* 0x000076109b9d7816 */ /* 0x001fca000000009d */
[----:B------:R0:W-:Y:S04]  /*18cd0*/  @P3 STG.E.U16 desc[UR36][R6.64+0xf0], R157 ;  /* 0x0000f09d06003986 */ /* 0x0001e8000c101524 */
[----:B------:R-:W2:Y:S01]  /*18ce0*/  @P2 LDG.E.LTC128B.U16 R153, desc[UR36][R10.64+0xf2] ;  /* 0x0000f2240a992981 */ /* 0x000ea2000c1e1520 */
[----:B------:R-:W-:Y:S01]  /*18cf0*/  ISETP.GT.AND P3, PT, R0, 0x78, P1 ;  /* 0x000000780000780c */ /* 0x000fe20000f64270 */
[----:B--2---:R-:W-:-:S05]  /*18d00*/  HADD2.F32 R155, -RZ, R153.H0_H0 ;  /* 0x20000099ff9b7230 */ /* 0x004fca0000004100 */
[----:B------:R-:W-:-:S04]  /*18d10*/  FMUL R155, R155, R16 ;  /* 0x000000109b9b7220 */ /* 0x000fc80000400000 */
[----:B------:R-:W-:-:S05]  /*18d20*/  FFMA R155, R232, R2, R155 ;  /* 0x00000002e89b7223 */ /* 0x000fca000000009b */
[----:B------:R-:W-:-:S04]  /*18d30*/  F2FP.F16.F32.PACK_AB R155, RZ, R155 ;  /* 0x0000009bff9b723e */ /* 0x000fc800000000ff */
[----:B------:R-:W-:-:S05]  /*18d40*/  PRMT R160, R155, 0x7610, R160 ;  /* 0x000076109ba07816 */ /* 0x000fca00000000a0 */
[----:B------:R-:W-:Y:S04]  /*18d50*/  @P2 STG.E.U16 desc[UR36][R6.64+0xf2], R160 ;  /* 0x0000f2a006002986 */ /* 0x000fe8000c101524 */
        /* <DEDUP_REMOVED lines=48> */
[----:B-1----:R-:W-:-:S04]  /*19060*/  IADD3 R160, P2, R4, UR4, RZ ;  /* 0x0000000404a07c10 */ /* 0x002fc8000ff5e0ff */
        /* <DEDUP_REMOVED lines=31> */
[----:B------:R-:W-:Y:S02]  /*19260*/  PRMT R161, R155, 0x7610, R161 ;  /* 0x000076109ba17816 */ /* 0x000fe400000000a1 */
[----:B------:R-:W-:-:S03]  /*19270*/  PRMT R155, R153, 0x7610, R155 ;  /* 0x00007610999b7816 */ /* 0x000fc6000000009b */
        /* <DEDUP_REMOVED lines=478> */
[----:B------:R-:W-:Y:S04]  /*1b060*/  @P4 STG.E.U16 desc[UR36][R160.64+0x1e2], R157 ;  /* 0x0001e29da0004986 */ /* 0x000fe8000c101524 */
        /* <DEDUP_REMOVED lines=26> */
[----:B------:R1:W2:Y:S01]  /*1b210*/  @P1 LDG.E.LTC128B.U16 R155, desc[UR36][R8.64+0x1f2] ;  /* 0x0001f224089b1981 */ /* 0x0002a2000c1e1520 */
[----:B------:R-:W-:-:S05]  /*1b220*/  IADD3 R161, P0, R162, 0x100, RZ ;  /* 0x00000100a2a17810 */ /* 0x000fca0007f1e0ff */
[----:B------:R-:W-:-:S04]  /*1b230*/  IMAD.X R7, RZ, RZ, UR7, P0 ;  /* 0x00000007ff077e24 */ /* 0x000fc800080e06ff */
[-C--:B------:R-:W-:Y:S01]  /*1b240*/  IMAD R6, R7, R18.reuse, RZ ;  /* 0x0000001207067224 */ /* 0x080fe200078e02ff */
[----:B------:R-:W-:Y:S01]  /*1b250*/  ISETP.GT.AND P0, PT, R3, 0x100, PT ;  /* 0x000001000300780c */ /* 0x000fe20003f04270 */
[----:B0-----:R-:W-:-:S03]  /*1b260*/  IMAD.WIDE.U32 R156, R161, R18, R22 ;  /* 0x00000012a19c7225 */ /* 0x001fc600078e0016 */
[----:B------:R-:W-:Y:S01]  /*1b270*/  ISETP.GT.AND P2, PT, R0, RZ, P0 ;  /* 0x000000ff0000720c */ /* 0x000fe20000744270 */
[----:B------:R-:W-:Y:S01]  /*1b280*/  IMAD R153, R161, R19, R6 ;  /* 0x00000013a1997224 */ /* 0x000fe200078e0206 */
[----:B------:R-:W-:Y:S02]  /*1b290*/  IADD3 R6, P3, R4, UR4, RZ ;  /* 0x0000000404067c10 */ /* 0x000fe4000ff7e0ff */
[----:B------:R-:W-:Y:S01]  /*1b2a0*/  LEA R10, P4, R156, R14, 0x1 ;  /* 0x0000000e9c0a7211 */ /* 0x000fe200078808ff */
[----:B-1----:R-:W-:-:S05]  /*1b2b0*/  IMAD.IADD R8, R157, 0x1, R153 ;  /* 0x000000019d087824 */ /* 0x002fca00078e0299 */
[----:B------:R-:W-:Y:S01]  /*1b2c0*/  LEA.HI.X R11, R156, R15, R8, 0x1, P4 ;  /* 0x0000000f9c0b7211 */ /* 0x000fe200020f0c08 */
[----:B--2---:R-:W-:-:S05]  /*1b2d0*/  HADD2.F32 R7, -RZ, R155.H0_H0 ;  /* 0x2000009bff077230 */ /* 0x004fca0000004100 */
[----:B------:R-:W-:-:S04]  /*1b2e0*/  FMUL R7, R7, R16 ;  /* 0x0000001007077220 */ /* 0x000fc80000400000 */
[----:B------:R-:W-:-:S05]  /*1b2f0*/  FFMA R7, R166, R2, R7 ;  /* 0x00000002a6077223 */ /* 0x000fca0000000007 */
[----:B------:R-:W-:Y:S02]  /*1b300*/  F2FP.F16.F32.PACK_AB R9, RZ, R7 ;  /* 0x00000007ff09723e */ /* 0x000fe400000000ff */
[----:B------:R-:W-:Y:S02]  /*1b310*/  IADD3.X R7, R5, UR5, RZ, P3, !PT ;  /* 0x0000000505077c10 */ /* 0x000fe40009ffe4ff */
[----:B------:R-:W-:-:S05]  /*1b320*/  PRMT R157, R9, 0x7610, R157 ;  /* 0x00007610099d7816 */ /* 0x000fca000000009d */
[----:B------:R0:W-:Y:S04]  /*1b330*/  @P1 STG.E.U16 desc[UR36][R6.64+0x1f2], R157 ;  /* 0x0001f29d06001986 */ /* 0x0001e8000c101524 */
[----:B------:R1:W2:Y:S01]  /*1b340*/  @P2 LDG.E.LTC128B.U16 R155, desc[UR36][R10.64] ;  /* 0x000000240a9b2981 */ /* 0x0002a2000c1e1520 */
[----:B------:R-:W-:-:S04]  /*1b350*/  IMAD.WIDE.U32 R8, R161, R18, R20 ;  /* 0x00000012a1087225 */ /* 0x000fc800078e0014 */
[----:B------:R-:W-:Y:S02]  /*1b360*/  IMAD.U32 R160, RZ, RZ, UR8 ;  /* 0x00000008ffa07e24 */ /* 0x000fe4000f8e00ff */
[----:B0-----:R-:W-:Y:S02]  /*1b370*/  IMAD.IADD R157, R153, 0x1, R9 ;  /* 0x00000001999d7824 */ /* 0x001fe400078e0209 */
[----:B------:R-:W-:Y:S02]  /*1b380*/  IMAD.MOV.U32 R156, RZ, RZ, R8 ;  /* 0x000000ffff9c7224 */ /* 0x000fe400078e0008 */
[----:B------:R-:W-:Y:S02]  /*1b390*/  IMAD.U32 R8, RZ, RZ, UR8 ;  /* 0x00000008ff087e24 */ /* 0x000fe4000f8e00ff */
[----:B------:R-:W-:-:S05]  /*1b3a0*/  IMAD.U32 R167, RZ, RZ, UR9 ;  /* 0x00000009ffa77e24 */ /* 0x000fca000f8e00ff */
[----:B-1----:R-:W-:Y:S02]  /*1b3b0*/  SHF.L.U64.HI R11, R8, 0x9, R167 ;  /* 0x00000009080b7819 */ /* 0x002fe400000102a7 */
[----:B------:R-:W-:Y:S01]  /*1b3c0*/  ISETP.GT.AND P3, PT, R0, 0x1, P0 ;  /* 0x000000010000780c */ /* 0x000fe20000764270 */
[----:B------:R-:W-:Y:S01]  /*1b3d0*/  IMAD.WIDE.U32 R156, R152, UR44, R156 ;  /* 0x0000002c989c7c25 */ /* 0x000fe2000f8e009c */
[----:B------:R-:W-:Y:S03]  /*1b3e0*/  BSSY B1, `(.L_x_44) ;  /* 0x000000e000017945 */ /* 0x000fe60003800000 */
[----:B------:R-:W-:Y:S01]  /*1b3f0*/  IMAD.IADD R7, R163, 0x1, R157 ;  /* 0x00000001a3077824 */ /* 0x000fe200078e029d */
[----:B------:R-:W-:-:S04]  /*1b400*/  LEA R6, P4, R156, R14, 0x1 ;  /* 0x0000000e9c067211 */ /* 0x000fc800078808ff */
[----:B------:R-:W-:Y:S01]  /*1b410*/  LEA.HI.X R7, R156, R15, R7, 0x1, P4 ;  /* 0x0000000f9c077211 */ /* 0x000fe200020f0c07 */
[----:B--2---:R-:W-:-:S05]  /*1b420*/  HADD2.F32 R9, -RZ, R155.H0_H0 ;  /* 0x2000009bff097230 */ /* 0x004fca0000004100 */
[----:B------:R-:W-:Y:S01]  /*1b430*/  FMUL R19, R9, R16 ;  /* 0x0000001009137220 */ /* 0x000fe20000400000 */
[----:B------:R-:W-:-:S03]  /*1b440*/  IMAD.SHL.U32 R9, R160, 0x200, RZ ;  /* 0x00000200a0097824 */ /* 0x000fc600078e00ff */
[----:B------:R-:W-:Y:S02]  /*1b450*/  FFMA R19, R24, R2, R19 ;  /* 0x0000000218137223 */ /* 0x000fe40000000013 */
[----:B------:R-:W-:-:S03]  /*1b460*/  IADD3 R12, P1, R9, R12, RZ ;  /* 0x0000000c090c7210 */ /* 0x000fc60007f3e0ff */
[----:B------:R-:W-:Y:S02]  /*1b470*/  F2FP.F16.F32.PACK_AB R19, RZ, R19 ;  /* 0x00000013ff13723e */ /* 0x000fe400000000ff */
[----:B------:R-:W-:-:S05]  /*1b480*/  IMAD.X R13, R11, 0x1, R13, P1 ;  /* 0x000000010b0d7824 */ /* 0x000fca00008e060d */
[----:B------:R0:W-:Y:S01]  /*1b490*/  @P2 STG.E.U16 desc[UR36][R12.64], R19 ;  /* 0x000000130c002986 */ /* 0x0001e2000c101524 */
[----:B------:R-:W-:Y:S05]  /*1b4a0*/  @!P3 BRA `(.L_x_45) ;  /* 0x000000000004b947 */ /* 0x000fea0003800000 */
[----:B------:R1:W5:Y:S02]  /*1b4b0*/  LDG.E.LTC128B.U16 R155, desc[UR36][R6.64+0x2] ;  /* 0x00000224069b7981 */ /* 0x000364000c1e1520 */
.L_x_45:
[----:B------:R-:W-:Y:S05]  /*1b4c0*/  BSYNC B1 ;  /* 0x0000000000017941 */ /* 0x000fea0003800000 */
.L_x_44:
[----:B0----5:R-:W-:Y:S01]  /*1b4d0*/  HADD2.F32 R19, -RZ, R155.H0_H0 ;  /* 0x2000009bff137230 */ /* 0x021fe20000004100 */
[----:B------:R-:W-:Y:S01]  /*1b4e0*/  ISETP.GT.AND P1, PT, R3, 0x108, PT ;  /* 0x000001080300780c */ /* 0x000fe20003f24270 */
[----:B------:R-:W-:Y:S03]  /*1b4f0*/  BSSY B1, `(.L_x_46) ;  /* 0x0000010000017945 */ /* 0x000fe60003800000 */
[----:B------:R-:W-:Y:S01]  /*1b500*/  FMUL R8, R19, R16 ;  /* 0x0000001013087220 */ /* 0x000fe20000400000 */
[----:B------:R-:W-:Y:S01]  /*1b510*/  IMAD.WIDE.U32 R18, R161, R18, R164 ;  /* 0x00000012a1127225 */ /* 0x000fe200078e00a4 */
[----:B------:R-:W-:-:S03]  /*1b520*/  ISETP.GT.AND P2, PT, R0, RZ, P1 ;  /* 0x000000ff0000720c */ /* 0x000fc60000f44270 */
[----:B------:R-:W-:Y:S01]  /*1b530*/  FFMA R8, R25, R2, R8 ;  /* 0x0000000219087223 */ /* 0x000fe20000000008 */
[----:B------:R-:W-:Y:S01]  /*1b540*/  IMAD.IADD R153, R153, 0x1, R19 ;  /* 0x0000000199997824 */ /* 0x000fe200078e0213 */
[-C--:B------:R-:W-:Y:S02]  /*1b550*/  IADD3 R158, P4, R158, R18.reuse, RZ ;  /* 0x000000129e9e7210 */ /* 0x080fe40007f9e0ff */
[----:B------:R-:W-:Y:S02]  /*1b560*/  IADD3 R20, P5, R20, R18, RZ ;  /* 0x0000001214147210 */ /* 0x000fe40007fbe0ff */
[----:B------:R-:W-:Y:S01]  /*1b570*/  F2FP.F16.F32.PACK_AB R8, RZ, R8 ;  /* 0x00000008ff08723e */ /* 0x000fe200000000ff */
[----:B------:R-:W-:Y:S01]  /*1b580*/  IMAD.X R22, R153, 0x1, R23, P4 ;  /* 0x0000000199167824 */ /* 0x000fe200020e0617 */
[C---:B------:R-:W-:Y:S01]  /*1b590*/  LEA R18, P4, R158.reuse, R14, 0x1 ;  /* 0x0000000e9e127211 */ /* 0x040fe200078808ff */
[----:B------:R-:W-:Y:S02]  /*1b5a0*/  IMAD.X R21, R21, 0x1, R153, P5 ;  /* 0x0000000115157824 */ /* 0x000fe400028e0699 */
[----:B------:R0:W-:Y:S01]  /*1b5b0*/  @P3 STG.E.U16 desc[UR36][R12.64+0x2], R8 ;  /* 0x000002080c003986 */ /* 0x0001e2000c101524 */
[----:B------:R-:W-:Y:S01]  /*1b5c0*/  LEA.HI.X R19, R158, R15, R22, 0x1, P4 ;  /* 0x0000000f9e137211 */ /* 0x000fe200020f0c16 */
[----:B------:R-:W-:Y:S08]  /*1b5d0*/  @!P2 BRA `(.L_x_47) ;  /* 0x000000000004a947 */ /* 0x000ff00003800000 */
[----:B------:R2:W5:Y:S02]  /*1b5e0*/  LDG.E.LTC128B.U16 R155, desc[UR36][R18.64] ;  /* 0x00000024129b7981 */ /* 0x000564000c1e1520 */
.L_x_47:
[----:B------:R-:W-:Y:S05]  /*1b5f0*/  BSYNC B1 ;  /* 0x0000000000017941 */ /* 0x000fea0003800000 */
.L_x_46:
[----:B-----5:R-:W-:Y:S01]  /*1b600*/  HADD2.F32 R3, -RZ, R155.H0_H0 ;  /* 0x2000009bff037230 */ /* 0x020fe20000004100 */
[----:B--2---:R-:W-:Y:S01]  /*1b610*/  IADD3 R18, P3, R9, R4, RZ ;  /* 0x0000000409127210 */ /* 0x004fe20007f7e0ff */
[----:B------:R-:W-:Y:S01]  /*1b620*/  IMAD.WIDE.U32 R152, R152, UR44, R20 ;  /* 0x0000002c98987c25 */ /* 0x000fe2000f8e0014 */
[----:B------:R-:W-:Y:S03]  /*1b630*/  BSSY B1, `(.L_x_48) ;  /* 0x000000c000017945 */ /* 0x000fe60003800000 */
[----:B------:R-:W-:Y:S01]  /*1b640*/  FMUL R3, R3, R16 ;  /* 0x0000001003037220 */ /* 0x000fe20000400000 */
[----:B------:R-:W-:Y:S01]  /*1b650*/  IMAD.X R19, R11, 0x1, R5, P3 ;  /* 0x000000010b137824 */ /* 0x000fe200018e0605 */
[----:B------:R-:W-:Y:S01]  /*1b660*/  LEA R14, P4, R152, R14, 0x1 ;  /* 0x0000000e980e7211 */ /* 0x000fe200078808ff */
[----:B------:R-:W-:Y:S02]  /*1b670*/  IMAD.IADD R163, R163, 0x1, R153 ;  /* 0x00000001a3a37824 */ /* 0x000fe400078e0299 */
[----:B------:R-:W-:-:S03]  /*1b680*/  FFMA R3, R26, R2, R3 ;  /* 0x000000021a037223 */ /* 0x000fc60000000003 */
[----:B------:R-:W-:Y:S02]  /*1b690*/  LEA.HI.X R15, R152, R15, R163, 0x1, P4 ;  /* 0x0000000f980f7211 */ /* 0x000fe400020f0ca3 */
[----:B------:R-:W-:Y:S02]  /*1b6a0*/  F2FP.F16.F32.PACK_AB R3, RZ, R3 ;  /* 0x00000003ff03723e */ /* 0x000fe400000000ff */
[----:B------:R-:W-:-:S03]  /*1b6b0*/  ISETP.GT.AND P4, PT, R0, 0x1, P1 ;  /* 0x000000010000780c */ /* 0x000fc60000f84270 */
[----:B------:R2:W-:Y:S10]  /*1b6c0*/  @P2 STG.E.U16 desc[UR36][R18.64], R3 ;  /* 0x0000000312002986 */ /* 0x0005f4000c101524 */
[----:B------:R-:W-:Y:S05]  /*1b6d0*/  @!P4 BRA `(.L_x_49) ;  /* 0x000000000004c947 */ /* 0x000fea0003800000 */
[----:B------:R3:W5:Y:S02]  /*1b6e0*/  LDG.E.LTC128B.U16 R155, desc[UR36][R14.64+0x2] ;  /* 0x000002240e9b7981 */ /* 0x000764000c1e1520 */
.L_x_49:
[----:B------:R-:W-:Y:S05]  /*1b6f0*/  BSYNC B1 ;  /* 0x0000000000017941 */ /* 0x000fea0003800000 */
.L_x_48:
[----:B--2--5:R-:W-:Y:S01]  /*1b700*/  HADD2.F32 R3, -RZ, R155.H0_H0 ;  /* 0x2000009bff037230 */ /* 0x024fe20000004100 */
[----:B------:R-:W-:Y:S01]  /*1b710*/  IADD3 R18, P2, R9, R4, RZ ;  /* 0x0000000409127210 */ /* 0x000fe20007f5e0ff */
[----:B------:R-:W-:Y:S01]  /*1b720*/  BSSY B1, `(.L_x_50) ;  /* 0x0000009000017945 */ /* 0x000fe20003800000 */
[----:B------:R-:W-:Y:S02]  /*1b730*/  ISETP.GT.AND P3, PT, R0, 0x8, P0 ;  /* 0x000000080000780c */ /* 0x000fe40000764270 */
[----:B0-----:R-:W-:Y:S01]  /*1b740*/  FMUL R8, R3, R16 ;  /* 0x0000001003087220 */ /* 0x001fe20000400000 */
[----:B------:R-:W-:-:S03]  /*1b750*/  IMAD.X R19, R11, 0x1, R5, P2 ;  /* 0x000000010b137824 */ /* 0x000fc600010e0605 */
[----:B------:R-:W-:-:S05]  /*1b760*/  FFMA R8, R27, R2, R8 ;  /* 0x000000021b087223 */ /* 0x000fca0000000008 */
[----:B------:R-:W-:-:S05]  /*1b770*/  F2FP.F16.F32.PACK_AB R8, RZ, R8 ;  /* 0x00000008ff08723e */ /* 0x000fca00000000ff */
[----:B------:R0:W-:Y:S01]  /*1b780*/  @P4 STG.E.U16 desc[UR36][R18.64+0x2], R8 ;  /* 0x0000020812004986 */ /* 0x0001e2000c101524 */
[----:B------:R-:W-:Y:S05]  /*1b790*/  @!P3 BRA `(.L_x_51) ;  /* 0x000000000004b947 */ /* 0x000fea0003800000 */
[----:B------:R2:W5:Y:S02]  /*1b7a0*/  LDG.E.LTC128B.U16 R155, desc[UR36][R6.64+0x10] ;  /* 0x00001024069b7981 */ /* 0x000564000c1e1520 */
.L_x_51:
[----:B------:R-:W-:Y:S05]  /*1b7b0*/  BSYNC B1 ;  /* 0x0000000000017941 */ /* 0x000fea0003800000 */
.L_x_50:
[----:B-----5:R-:W-:Y:S01]  /*1b7c0*/  HADD2.F32 R3, -RZ, R155.H0_H0 ;  /* 0x2000009bff037230 */ /* 0x020fe20000004100 */
[----:B------:R-:W-:Y:S01]  /*1b7d0*/  ISETP.GT.AND P2, PT, R0, 0x9, P0 ;  /* 0x000000090000780c */ /* 0x000fe20000744270 */
[----:B------:R-:W-:Y:S03]  /*1b7e0*/  BSSY B1, `(.L_x_52) ;  /* 0x0000007000017945 */ /* 0x000fe60003800000 */
[----:B------:R-:W-:-:S04]  /*1b7f0*/  FMUL R3, R3, R16 ;  /* 0x0000001003037220 */ /* 0x000fc80000400000 */
[----:B------:R-:W-:-:S05]  /*1b800*/  FFMA R3, R28, R2, R3 ;  /* 0x000000021c037223 */ /* 0x000fca0000000003 */
[----:B------:R-:W-:-:S05]  /*1b810*/  F2FP.F16.F32.PACK_AB R3, RZ, R3 ;  /* 0x00000003ff03723e */ /* 0x000fca00000000ff */
[----:B------:R4:W-:Y:S01]  /*1b820*/  @P3 STG.E.U16 desc[UR36][R12.64+0x10], R3 ;  /* 0x000010030c003986 */ /* 0x0009e2000c101524 */
[----:B------:R-:W-:Y:S05]  /*1b830*/  @!P2 BRA `(.L_x_53) ;  /* 0x000000000004a947 */ /* 0x000fea0003800000 */
[----:B------:R0:W5:Y:S02]  /*1b840*/  LDG.E.LTC128B.U16 R155, desc[UR36][R6.64+0x12] ;  /* 0x00001224069b7981 */ /* 0x000164000c1e1520 */
.L_x_53:
[----:B------:R-:W-:Y:S05]  /*1b850*/  BSYNC B1 ;  /* 0x0000000000017941 */ /* 0x000fea0003800000 */
.L_x_52:
[----:B----45:R-:W-:Y:S01]  /*1b860*/  HADD2.F32 R3, -RZ, R155.H0_H0 ;  /* 0x2000009bff037230 */ /* 0x030fe20000004100 */
[----:B------:R-:W-:Y:S01]  /*1b870*/  ISETP.GT.AND P3, PT, R0, 0x8, P1 ;  /* 0x000000080000780c */ /* 0x000fe20000f64270 */
[----:B------:R-:W-:Y:S03]  /*1b880*/  BSSY B1, `(.L_x_54) ;  /* 0x0000007000017945 */ /* 0x000fe60003800000 */
[----:B0-----:R-:W-:-:S04]  /*1b890*/  FMUL R8, R3, R16 ;  /* 0x0000001003087220 */ /* 0x001fc80000400000 */
[----:B------:R-:W-:-:S05]  /*1b8a0*/  FFMA R8, R29, R2, R8 ;  /* 0x000000021d087223 */ /* 0x000fca0000000008 */
[----:B------:R-:W-:-:S05]  /*1b8b0*/  F2FP.F16.F32.PACK_AB R8, RZ, R8 ;  /* 0x00000008ff08723e */ /* 0x000fca00000000ff */
[----:B------:R0:W-:Y:S01]  /*1b8c0*/  @P2 STG.E.U16 desc[UR36][R12.64+0x12], R8 ;  /* 0x000012080c002986 */ /* 0x0001e2000c101524 */
[----:B------:R-:W-:Y:S05]  /*1b8d0*/  @!P3 BRA `(.L_x_55) ;  /* 0x000000000004b947 */ /* 0x000fea0003800000 */
[----:B------:R4:W5:Y:S02]  /*1b8e0*/  LDG.E.LTC128B.U16 R155, desc[UR36][R14.64+0x10] ;  /* 0x000010240e9b7981 */ /* 0x000964000c1e1520 */
.L_x_55:
[----:B------:R-:W-:Y:S05]  /*1b8f0*/  BSYNC B1 ;  /* 0x0000000000017941 */ /* 0x000fea0003800000 */
.L_x_54:
[----:B-----5:R-:W-:Y:S01]  /*1b900*/  HADD2.F32 R3, -RZ, R155.H0_H0 ;  /* 0x2000009bff037230 */ /* 0x020fe20000004100 */
[----:B------:R-:W-:Y:S01]  /*1b910*/  IADD3 R18, P2, R4, R9, RZ ;  /* 0x0000000904127210 */ /* 0x000fe20007f5e0ff */
[----:B------:R-:W-:Y:S01]  /*1b920*/  BSSY B1, `(.L_x_56) ;  /* 0x0000009000017945 */ /* 0x000fe20003800000 */
[----:B------:R-:W-:Y:S02]  /*1b930*/  ISETP.GT.AND P4, PT, R0, 0x9, P1 ;  /* 0x000000090000780c */ /* 0x000fe40000f84270 */
[----:B------:R-:W-:Y:S01]  /*1b940*/  FMUL R3, R3, R16 ;  /* 0x0000001003037220 */ /* 0x000fe20000400000 */
[----:B------:R-:W-:-:S03]  /*1b950*/  IMAD.X R19, R5, 0x1, R11, P2 ;  /* 0x0000000105137824 */ /* 0x000fc600010e060b */
[----:B------:R-:W-:-:S05]  /*1b960*/  FFMA R3, R30, R2, R3 ;  /* 0x000000021e037223 */ /* 0x000fca0000000003 */
[----:B------:R-:W-:-:S05]  /*1b970*/  F2FP.F16.F32.PACK_AB R3, RZ, R3 ;  /* 0x00000003ff03723e */ /* 0x000fca00000000ff */
[----:B------:R0:W-:Y:S01]  /*1b980*/  @P3 STG.E.U16 desc[UR36][R18.64+0x10], R3 ;  /* 0x0000100312003986 */ /* 0x0001e2000c101524 */
[----:B------:R-:W-:Y:S05]  /*1b990*/  @!P4 BRA `(.L_x_57) ;  /* 0x000000000004c947 */ /* 0x000fea0003800000 */
[----:B------:R0:W5:Y:S02]  /*1b9a0*/  LDG.E.LTC128B.U16 R155, desc[UR36][R14.64+0x12] ;  /* 0x000012240e9b7981 */ /* 0x000164000c1e1520 */
.L_x_57:
[----:B------:R-:W-:Y:S05]  /*1b9b0*/  BSYNC B1 ;  /* 0x0000000000017941 */ /* 0x000fea0003800000 */
.L_x_56:
[----:B0----5:R-:W-:Y:S01]  /*1b9c0*/  HADD2.F32 R3, -RZ, R155.H0_H0 ;  /* 0x2000009bff037230 */ /* 0x021fe20000004100 */
        /* <DEDUP_REMOVED lines=10> */
.L_x_59:
[----:B------:R-:W-:Y:S05]  /*1ba70*/  BSYNC B1 ;  /* 0x0000000000017941 */ /* 0x000fea0003800000 */
.L_x_58:
        /* <DEDUP_REMOVED lines=9> */
.L_x_61:
[----:B------:R-:W-:Y:S05]  /*1bb10*/  BSYNC B1 ;  /* 0x0000000000017941 */ /* 0x000fea0003800000 */
.L_x_60:
[----:B0----5:R-:W-:Y:S01]  /*1bb20*/  HADD2.F32 R3, -RZ, R155.H0_H0 ;  /* 0x2000009bff037230 */ /* 0x021fe20000004100 */
        /* <DEDUP_REMOVED lines=8> */
.L_x_63:
[----:B------:R-:W-:Y:S05]  /*1bbb0*/  BSYNC B1 ;  /* 0x0000000000017941 */ /* 0x000fea0003800000 */
.L_x_62:
        /* <DEDUP_REMOVED lines=11> */
.L_x_65:
[----:B------:R-:W-:Y:S05]  /*1bc70*/  BSYNC B1 ;  /* 0x0000000000017941 */ /* 0x000fea0003800000 */
.L_x_64:
        /* <DEDUP_REMOVED lines=11> */
.L_x_67:
[----:B------:R-:W-:Y:S05]  /*1bd30*/  BSYNC B1 ;  /* 0x0000000000017941 */ /* 0x000fea0003800000 */
.L_x_66:
        /* <DEDUP_REMOVED lines=9> */
.L_x_69:
[----:B------:R-:W-:Y:S05]  /*1bdd0*/  BSYNC B1 ;  /* 0x0000000000017941 */ /* 0x000fea0003800000 */
.L_x_68:
        /* <DEDUP_REMOVED lines=9> */
.L_x_71:
[----:B------:R-:W-:Y:S05]  /*1be70*/  BSYNC B1 ;  /* 0x0000000000017941 */ /* 0x000fea0003800000 */
.L_x_70:
        /* <DEDUP_REMOVED lines=11> */
.L_x_73:
[----:B------:R-:W-:Y:S05]  /*1bf30*/  BSYNC B1 ;  /* 0x0000000000017941 */ /* 0x000fea0003800000 */
.L_x_72:
        /* <DEDUP_REMOVED lines=11> */
.L_x_75:
[----:B------:R-:W-:Y:S05]  /*1bff0*/  BSYNC B1 ;  /* 0x0000000000017941 */ /* 0x000fea0003800000 */
.L_x_74:
        /* <DEDUP_REMOVED lines=9> */
.L_x_77:
[----:B------:R-:W-:Y:S05]  /*1c090*/  BSYNC B1 ;  /* 0x0000000000017941 */ /* 0x000fea0003800000 */
.L_x_76:
        /* <DEDUP_REMOVED lines=9> */
.L_x_79:
[----:B------:R-:W-:Y:S05]  /*1c130*/  BSYNC B1 ;  /* 0x0000000000017941 */ /* 0x000fea0003800000 */
.L_x_78:
        /* <DEDUP_REMOVED lines=11> */
.L_x_81:
[----:B------:R-:W-:Y:S05]  /*1c1f0*/  BSYNC B1 ;  /* 0x0000000000017941 */ /* 0x000fea0003800000 */
.L_x_80:
        /* <DEDUP_REMOVED lines=11> */
.L_x_83:
[----:B------:R-:W-:Y:S05]  /*1c2b0*/  BSYNC B1 ;  /* 0x0000000000017941 */ /* 0x000fea0003800000 */
.L_x_82:
        /* <DEDUP_REMOVED lines=9> */
.L_x_85:
[----:B------:R-:W-:Y:S05]  /*1c350*/  BSYNC B1 ;  /* 0x0000000000017941 */ /* 0x000fea0003800000 */
.L_x_84:
        /* <DEDUP_REMOVED lines=9> */
.L_x_87:
[----:B------:R-:W-:Y:S05]  /*1c3f0*/  BSYNC B1 ;  /* 0x0000000000017941 */ /* 0x000fea0003800000 */
.L_x_86:
        /* <DEDUP_REMOVED lines=11> */
.L_x_89:
[----:B------:R-:W-:Y:S05]  /*1c4b0*/  BSYNC B1 ;  /* 0x0000000000017941 */ /* 0x000fea0003800000 */
.L_x_88:
        /* <DEDUP_REMOVED lines=11> */
.L_x_91:
[----:B------:R-:W-:Y:S05]  /*1c570*/  BSYNC B1 ;  /* 0x0000000000017941 */ /* 0x000fea0003800000 */
.L_x_90:
        /* <DEDUP_REMOVED lines=9> */
.L_x_93:
[----:B------:R-:W-:Y:S05]  /*1c610*/  BSYNC B1 ;  /* 0x0000000000017941 */ /* 0x000fea0003800000 */
.L_x_92:
        /* <DEDUP_REMOVED lines=9> */
.L_x_95:
[----:B------:R-:W-:Y:S05]  /*1c6b0*/  BSYNC B1 ;  /* 0x0000000000017941 */ /* 0x000fea0003800000 */
.L_x_94:
        /* <DEDUP_REMOVED lines=11> */
.L_x_97:
[----:B------:R-:W-:Y:S05]  /*1c770*/  BSYNC B1 ;  /* 0x0000000000017941 */ /* 0x000fea0003800000 */
.L_x_96:
        /* <DEDUP_REMOVED lines=11> */
.L_x_99:
[----:B------:R-:W-:Y:S05]  /*1c830*/  BSYNC B1 ;  /* 0x0000000000017941 */ /* 0x000fea0003800000 */
.L_x_98:
        /* <DEDUP_REMOVED lines=9> */
.L_x_101:
[----:B------:R-:W-:Y:S05]  /*1c8d0*/  BSYNC B1 ;  /* 0x0000000000017941 */ /* 0x000fea0003800000 */
.L_x_100:
        /* <DEDUP_REMOVED lines=9> */
.L_x_103:
[----:B------:R-:W-:Y:S05]  /*1c970*/  BSYNC B1 ;  /* 0x0000000000017941 */ /* 0x000fea0003800000 */
.L_x_102:
        /* <DEDUP_REMOVED lines=11> */
.L_x_105:
[----:B------:R-:W-:Y:S05]  /*1ca30*/  BSYNC B1 ;  /* 0x0000000000017941 */ /* 0x000fea0003800000 */
.L_x_104:
        /* <DEDUP_REMOVED lines=11> */
.L_x_107:
[----:B------:R-:W-:Y:S05]  /*1caf0*/  BSYNC B1 ;  /* 0x0000000000017941 */ /* 0x000fea0003800000 */
.L_x_106:
        /* <DEDUP_REMOVED lines=9> */
.L_x_109:
[----:B------:R-:W-:Y:S05]  /*1cb90*/  BSYNC B1 ;  /* 0x0000000000017941 */ /* 0x000fea0003800000 */
.L_x_108:
        /* <DEDUP_REMOVED lines=9> */
.L_x_111:
[----:B------:R-:W-:Y:S05]  /*1cc30*/  BSYNC B1 ;  /* 0x0000000000017941 */ /* 0x000fea0003800000 */
.L_x_110:
        /* <DEDUP_REMOVED lines=11> */
.L_x_113:
[----:B------:R-:W-:Y:S05]  /*1ccf0*/  BSYNC B1 ;  /* 0x0000000000017941 */ /* 0x000fea0003800000 */
.L_x_112:
        /* <DEDUP_REMOVED lines=11> */
.L_x_115:
[----:B------:R-:W-:Y:S05]  /*1cdb0*/  BSYNC B1 ;  /* 0x0000000000017941 */ /* 0x000fea0003800000 */
.L_x_114:
        /* <DEDUP_REMOVED lines=9> */
.L_x_117:
[----:B------:R-:W-:Y:S05]  /*1ce50*/  BSYNC B1 ;  /* 0x0000000000017941 */ /* 0x000fea0003800000 */
.L_x_116:
        /* <DEDUP_REMOVED lines=9> */
.L_x_119:
[----:B------:R-:W-:Y:S05]  /*1cef0*/  BSYNC B1 ;  /* 0x0000000000017941 */ /* 0x000fea0003800000 */
.L_x_118:
        /* <DEDUP_REMOVED lines=11> */
.L_x_121:
[----:B------:R-:W-:Y:S05]  /*1cfb0*/  BSYNC B1 ;  /* 0x0000000000017941 */ /* 0x000fea0003800000 */
.L_x_120:
        /* <DEDUP_REMOVED lines=11> */
.L_x_123:
[----:B------:R-:W-:Y:S05]  /*1d070*/  BSYNC B1 ;  /* 0x0000000000017941 */ /* 0x000fea0003800000 */
.L_x_122:
        /* <DEDUP_REMOVED lines=9> */
.L_x_125:
[----:B------:R-:W-:Y:S05]  /*1d110*/  BSYNC B1 ;  /* 0x0000000000017941 */ /* 0x000fea0003800000 */
.L_x_124:
        /* <DEDUP_REMOVED lines=9> */
.L_x_127:
[----:B------:R-:W-:Y:S05]  /*1d1b0*/  BSYNC B1 ;  /* 0x0000000000017941 */ /* 0x000fea0003800000 */
.L_x_126:
        /* <DEDUP_REMOVED lines=11> */
.L_x_129:
[----:B------:R-:W-:Y:S05]  /*1d270*/  BSYNC B1 ;  /* 0x0000000000017941 */ /* 0x000fea0003800000 */
.L_x_128:
        /* <DEDUP_REMOVED lines=11> */
.L_x_131:
[----:B------:R-:W-:Y:S05]  /*1d330*/  BSYNC B1 ;  /* 0x0000000000017941 */ /* 0x000fea0003800000 */
.L_x_130:
        /* <DEDUP_REMOVED lines=9> */
.L_x_133:
[----:B------:R-:W-:Y:S05]  /*1d3d0*/  BSYNC B1 ;  /* 0x0000000000017941 */ /* 0x000fea0003800000 */
.L_x_132:
        /* <DEDUP_REMOVED lines=9> */
.L_x_135:
[----:B------:R-:W-:Y:S05]  /*1d470*/  BSYNC B1 ;  /* 0x0000000000017941 */ /* 0x000fea0003800000 */
.L_x_134:
        /* <DEDUP_REMOVED lines=11> */
.L_x_137:
[----:B------:R-:W-:Y:S05]  /*1d530*/  BSYNC B1 ;  /* 0x0000000000017941 */ /* 0x000fea0003800000 */
.L_x_136:
        /* <DEDUP_REMOVED lines=11> */
.L_x_139:
[----:B------:R-:W-:Y:S05]  /*1d5f0*/  BSYNC B1 ;  /* 0x0000000000017941 */ /* 0x000fea0003800000 */
.L_x_138:
        /* <DEDUP_REMOVED lines=9> */
.L_x_141:
[----:B------:R-:W-:Y:S05]  /*1d690*/  BSYNC B1 ;  /* 0x0000000000017941 */ /* 0x000fea0003800000 */
.L_x_140:
        /* <DEDUP_REMOVED lines=9> */
.L_x_143:
[----:B------:R-:W-:Y:S05]  /*1d730*/  BSYNC B1 ;  /* 0x0000000000017941 */ /* 0x000fea0003800000 */
.L_x_142:
        /* <DEDUP_REMOVED lines=11> */
.L_x_145:
[----:B------:R-:W-:Y:S05]  /*1d7f0*/  BSYNC B1 ;  /* 0x0000000000017941 */ /* 0x000fea0003800000 */
.L_x_144:
        /* <DEDUP_REMOVED lines=11> */
.L_x_147:
[----:B------:R-:W-:Y:S05]  /*1d8b0*/  BSYNC B1 ;  /* 0x0000000000017941 */ /* 0x000fea0003800000 */
.L_x_146:
        /* <DEDUP_REMOVED lines=9> */
.L_x_149:
[----:B------:R-:W-:Y:S05]  /*1d950*/  BSYNC B1 ;  /* 0x0000000000017941 */ /* 0x000fea0003800000 */
.L_x_148:
        /* <DEDUP_REMOVED lines=9> */
.L_x_151:
[----:B------:R-:W-:Y:S05]  /*1d9f0*/  BSYNC B1 ;  /* 0x0000000000017941 */ /* 0x000fea0003800000 */
.L_x_150:
        /* <DEDUP_REMOVED lines=11> */
.L_x_153:
[----:B------:R-:W-:Y:S05]  /*1dab0*/  BSYNC B1 ;  /* 0x0000000000017941 */ /* 0x000fea0003800000 */
.L_x_152:
        /* <DEDUP_REMOVED lines=11> */
.L_x_155:
[----:B------:R-:W-:Y:S05]  /*1db70*/  BSYNC B1 ;  /* 0x0000000000017941 */ /* 0x000fea0003800000 */
.L_x_154:
        /* <DEDUP_REMOVED lines=9> */
.L_x_157:
[----:B------:R-:W-:Y:S05]  /*1dc10*/  BSYNC B1 ;  /* 0x0000000000017941 */ /* 0x000fea0003800000 */
.L_x_156:
        /* <DEDUP_REMOVED lines=9> */
.L_x_159:
[----:B------:R-:W-:Y:S05]  /*1dcb0*/  BSYNC B1 ;  /* 0x0000000000017941 */ /* 0x000fea0003800000 */
.L_x_158:
        /* <DEDUP_REMOVED lines=11> */
.L_x_161:
[----:B------:R-:W-:Y:S05]  /*1dd70*/  BSYNC B1 ;  /* 0x0000000000017941 */ /* 0x000fea0003800000 */
.L_x_160:
        /* <DEDUP_REMOVED lines=11> */
.L_x_163:
[----:B------:R-:W-:Y:S05]  /*1de30*/  BSYNC B1 ;  /* 0x0000000000017941 */ /* 0x000fea0003800000 */
.L_x_162:
        /* <DEDUP_REMOVED lines=9> */
.L_x_165:
[----:B------:R-:W-:Y:S05]  /*1ded0*/  BSYNC B1 ;  /* 0x0000000000017941 */ /* 0x000fea0003800000 */
.L_x_164:
        /* <DEDUP_REMOVED lines=9> */
.L_x_167:
[----:B------:R-:W-:Y:S05]  /*1df70*/  BSYNC B1 ;  /* 0x0000000000017941 */ /* 0x000fea0003800000 */
.L_x_166:
        /* <DEDUP_REMOVED lines=11> */
.L_x_169:
[----:B------:R-:W-:Y:S05]  /*1e030*/  BSYNC B1 ;  /* 0x0000000000017941 */ /* 0x000fea0003800000 */
.L_x_168:
        /* <DEDUP_REMOVED lines=11> */
.L_x_171:
[----:B------:R-:W-:Y:S05]  /*1e0f0*/  BSYNC B1 ;  /* 0x0000000000017941 */ /* 0x000fea0003800000 */
.L_x_170:
        /* <DEDUP_REMOVED lines=9> */
.L_x_173:
[----:B------:R-:W-:Y:S05]  /*1e190*/  BSYNC B1 ;  /* 0x0000000000017941 */ /* 0x000fea0003800000 */
.L_x_172:
        /* <DEDUP_REMOVED lines=9> */
.L_x_175:
[----:B------:R-:W-:Y:S05]  /*1e230*/  BSYNC B1 ;  /* 0x0000000000017941 */ /* 0x000fea0003800000 */
.L_x_174:
        /* <DEDUP_REMOVED lines=11> */
.L_x_177:
[----:B------:R-:W-:Y:S05]  /*1e2f0*/  BSYNC B1 ;  /* 0x0000000000017941 */ /* 0x000fea0003800000 */
.L_x_176:
        /* <DEDUP_REMOVED lines=11> */
.L_x_179:
[----:B------:R-:W-:Y:S05]  /*1e3b0*/  BSYNC B1 ;  /* 0x0000000000017941 */ /* 0x000fea0003800000 */
.L_x_178:
        /* <DEDUP_REMOVED lines=9> */
.L_x_181:
[----:B------:R-:W-:Y:S05]  /*1e450*/  BSYNC B1 ;  /* 0x0000000000017941 */ /* 0x000fea0003800000 */
.L_x_180:
        /* <DEDUP_REMOVED lines=9> */
.L_x_183:
[----:B------:R-:W-:Y:S05]  /*1e4f0*/  BSYNC B1 ;  /* 0x0000000000017941 */ /* 0x000fea0003800000 */
.L_x_182:
        /* <DEDUP_REMOVED lines=11> */
.L_x_185:
[----:B------:R-:W-:Y:S05]  /*1e5b0*/  BSYNC B1 ;  /* 0x0000000000017941 */ /* 0x000fea0003800000 */
.L_x_184:
        /* <DEDUP_REMOVED lines=11> */
.L_x_187:
[----:B------:R-:W-:Y:S05]  /*1e670*/  BSYNC B1 ;  /* 0x0000000000017941 */ /* 0x000fea0003800000 */
.L_x_186:
        /* <DEDUP_REMOVED lines=9> */
.L_x_189:
[----:B------:R-:W-:Y:S05]  /*1e710*/  BSYNC B1 ;  /* 0x0000000000017941 */ /* 0x000fea0003800000 */
.L_x_188:
        /* <DEDUP_REMOVED lines=9> */
.L_x_191:
[----:B------:R-:W-:Y:S05]  /*1e7b0*/  BSYNC B1 ;  /* 0x0000000000017941 */ /* 0x000fea0003800000 */
.L_x_190:
        /* <DEDUP_REMOVED lines=11> */
.L_x_193:
[----:B------:R-:W-:Y:S05]  /*1e870*/  BSYNC B1 ;  /* 0x0000000000017941 */ /* 0x000fea0003800000 */
.L_x_192:
        /* <DEDUP_REMOVED lines=11> */
.L_x_195:
[----:B------:R-:W-:Y:S05]  /*1e930*/  BSYNC B1 ;  /* 0x0000000000017941 */ /* 0x000fea0003800000 */
.L_x_194:
        /* <DEDUP_REMOVED lines=9> */
.L_x_197:
[----:B------:R-:W-:Y:S05]  /*1e9d0*/  BSYNC B1 ;  /* 0x0000000000017941 */ /* 0x000fea0003800000 */
.L_x_196:
        /* <DEDUP_REMOVED lines=9> */
.L_x_199:
[----:B------:R-:W-:Y:S05]  /*1ea70*/  BSYNC B1 ;  /* 0x0000000000017941 */ /* 0x000fea0003800000 */
.L_x_198:
        /* <DEDUP_REMOVED lines=11> */
.L_x_201:
[----:B------:R-:W-:Y:S05]  /*1eb30*/  BSYNC B1 ;  /* 0x0000000000017941 */ /* 0x000fea0003800000 */
.L_x_200:
        /* <DEDUP_REMOVED lines=11> */
.L_x_203:
[----:B------:R-:W-:Y:S05]  /*1ebf0*/  BSYNC B1 ;  /* 0x0000000000017941 */ /* 0x000fea0003800000 */
.L_x_202:
        /* <DEDUP_REMOVED lines=9> */
.L_x_205:
[----:B------:R-:W-:Y:S05]  /*1ec90*/  BSYNC B1 ;  /* 0x0000000000017941 */ /* 0x000fea0003800000 */
.L_x_204:
        /* <DEDUP_REMOVED lines=9> */
.L_x_207:
[----:B------:R-:W-:Y:S05]  /*1ed30*/  BSYNC B1 ;  /* 0x0000000000017941 */ /* 0x000fea0003800000 */
.L_x_206:
        /* <DEDUP_REMOVED lines=11> */
.L_x_209:
[----:B------:R-:W-:Y:S05]  /*1edf0*/  BSYNC B1 ;  /* 0x0000000000017941 */ /* 0x000fea0003800000 */
.L_x_208:
        /* <DEDUP_REMOVED lines=11> */
.L_x_211:
[----:B------:R-:W-:Y:S05]  /*1eeb0*/  BSYNC B1 ;  /* 0x0000000000017941 */ /* 0x000fea0003800000 */
.L_x_210:
        /* <DEDUP_REMOVED lines=9> */
.L_x_213:
[----:B------:R-:W-:Y:S05]  /*1ef50*/  BSYNC B1 ;  /* 0x0000000000017941 */ /* 0x000fea0003800000 */
.L_x_212:
        /* <DEDUP_REMOVED lines=9> */
.L_x_215:
[----:B------:R-:W-:Y:S05]  /*1eff0*/  BSYNC B1 ;  /* 0x0000000000017941 */ /* 0x000fea0003800000 */
.L_x_214:
        /* <DEDUP_REMOVED lines=11> */
.L_x_217:
[----:B------:R-:W-:Y:S05]  /*1f0b0*/  BSYNC B1 ;  /* 0x0000000000017941 */ /* 0x000fea0003800000 */
.L_x_216:
        /* <DEDUP_REMOVED lines=11> */
.L_x_219:
[----:B------:R-:W-:Y:S05]  /*1f170*/  BSYNC B1 ;  /* 0x0000000000017941 */ /* 0x000fea0003800000 */
.L_x_218:
        /* <DEDUP_REMOVED lines=9> */
.L_x_221:
[----:B------:R-:W-:Y:S05]  /*1f210*/  BSYNC B1 ;  /* 0x0000000000017941 */ /* 0x000fea0003800000 */
.L_x_220:
        /* <DEDUP_REMOVED lines=9> */
.L_x_223:
[----:B------:R-:W-:Y:S05]  /*1f2b0*/  BSYNC B1 ;  /* 0x0000000000017941 */ /* 0x000fea0003800000 */
.L_x_222:
        /* <DEDUP_REMOVED lines=11> */
.L_x_225:
[----:B------:R-:W-:Y:S05]  /*1f370*/  BSYNC B1 ;  /* 0x0000000000017941 */ /* 0x000fea0003800000 */
.L_x_224:
        /* <DEDUP_REMOVED lines=11> */
.L_x_227:
[----:B------:R-:W-:Y:S05]  /*1f430*/  BSYNC B1 ;  /* 0x0000000000017941 */ /* 0x000fea0003800000 */
.L_x_226:
        /* <DEDUP_REMOVED lines=9> */
.L_x_229:
[----:B------:R-:W-:Y:S05]  /*1f4d0*/  BSYNC B1 ;  /* 0x0000000000017941 */ /* 0x000fea0003800000 */
.L_x_228:
        /* <DEDUP_REMOVED lines=9> */
.L_x_231:
[----:B------:R-:W-:Y:S05]  /*1f570*/  BSYNC B1 ;  /* 0x0000000000017941 */ /* 0x000fea0003800000 */
.L_x_230:
        /* <DEDUP_REMOVED lines=11> */
.L_x_233:
[----:B------:R-:W-:Y:S05]  /*1f630*/  BSYNC B1 ;  /* 0x0000000000017941 */ /* 0x000fea0003800000 */
.L_x_232:
        /* <DEDUP_REMOVED lines=11> */
.L_x_235:
[----:B------:R-:W-:Y:S05]  /*1f6f0*/  BSYNC B1 ;  /* 0x0000000000017941 */ /* 0x000fea0003800000 */
.L_x_234:
        /* <DEDUP_REMOVED lines=9> */
.L_x_237:
[----:B------:R-:W-:Y:S05]  /*1f790*/  BSYNC B1 ;  /* 0x0000000000017941 */ /* 0x000fea0003800000 */
.L_x_236:
        /* <DEDUP_REMOVED lines=9> */
.L_x_239:
[----:B------:R-:W-:Y:S05]  /*1f830*/  BSYNC B1 ;  /* 0x0000000000017941 */ /* 0x000fea0003800000 */
.L_x_238:
        /* <DEDUP_REMOVED lines=11> */
.L_x_241:
[----:B------:R-:W-:Y:S05]  /*1f8f0*/  BSYNC B1 ;  /* 0x0000000000017941 */ /* 0x000fea0003800000 */
.L_x_240:
        /* <DEDUP_REMOVED lines=11> */
.L_x_243:
[----:B------:R-:W-:Y:S05]  /*1f9b0*/  BSYNC B1 ;  /* 0x0000000000017941 */ /* 0x000fea0003800000 */
.L_x_242:
        /* <DEDUP_REMOVED lines=9> */
.L_x_245:
[----:B------:R-:W-:Y:S05]  /*1fa50*/  BSYNC B1 ;  /* 0x0000000000017941 */ /* 0x000fea0003800000 */
.L_x_244:
        /* <DEDUP_REMOVED lines=9> */
.L_x_247:
[----:B------:R-:W-:Y:S05]  /*1faf0*/  BSYNC B1 ;  /* 0x0000000000017941 */ /* 0x000fea0003800000 */
.L_x_246:
        /* <DEDUP_REMOVED lines=11> */
.L_x_249:
[----:B------:R-:W-:Y:S05]  /*1fbb0*/  BSYNC B1 ;  /* 0x0000000000017941 */ /* 0x000fea0003800000 */
.L_x_248:
        /* <DEDUP_REMOVED lines=11> */
.L_x_251:
[----:B------:R-:W-:Y:S05]  /*1fc70*/  BSYNC B1 ;  /* 0x0000000000017941 */ /* 0x000fea0003800000 */
.L_x_250:
        /* <DEDUP_REMOVED lines=9> */
.L_x_253:
[----:B------:R-:W-:Y:S05]  /*1fd10*/  BSYNC B1 ;  /* 0x0000000000017941 */ /* 0x000fea0003800000 */
.L_x_252:
        /* <DEDUP_REMOVED lines=9> */
.L_x_255:
[----:B------:R-:W-:Y:S05]  /*1fdb0*/  BSYNC B1 ;  /* 0x0000000000017941 */ /* 0x000fea0003800000 */
.L_x_254:
        /* <DEDUP_REMOVED lines=11> */
.L_x_257:
[----:B------:R-:W-:Y:S05]  /*1fe70*/  BSYNC B1 ;  /* 0x0000000000017941 */ /* 0x000fea0003800000 */
.L_x_256:
        /* <DEDUP_REMOVED lines=11> */
.L_x_259:
[----:B------:R-:W-:Y:S05]  /*1ff30*/  BSYNC B1 ;  /* 0x0000000000017941 */ /* 0x000fea0003800000 */
.L_x_258:
        /* <DEDUP_REMOVED lines=9> */
.L_x_261:
[----:B------:R-:W-:Y:S05]  /*1ffd0*/  BSYNC B1 ;  /* 0x0000000000017941 */ /* 0x000fea0003800000 */
.L_x_260:
        /* <DEDUP_REMOVED lines=9> */
.L_x_263:
[----:B------:R-:W-:Y:S05]  /*20070*/  BSYNC B1 ;  /* 0x0000000000017941 */ /* 0x000fea0003800000 */
.L_x_262:
        /* <DEDUP_REMOVED lines=11> */
.L_x_265:
[----:B------:R-:W-:Y:S05]  /*20130*/  BSYNC B1 ;  /* 0x0000000000017941 */ /* 0x000fea0003800000 */
.L_x_264:
        /* <DEDUP_REMOVED lines=11> */
.L_x_267:
[----:B------:R-:W-:Y:S05]  /*201f0*/  BSYNC B1 ;  /* 0x0000000000017941 */ /* 0x000fea0003800000 */
.L_x_266:
        /* <DEDUP_REMOVED lines=9> */
.L_x_269:
[----:B------:R-:W-:Y:S05]  /*20290*/  BSYNC B1 ;  /* 0x0000000000017941 */ /* 0x000fea0003800000 */
.L_x_268:
        /* <DEDUP_REMOVED lines=9> */
.L_x_271:
[----:B------:R-:W-:Y:S05]  /*20330*/  BSYNC B1 ;  /* 0x0000000000017941 */ /* 0x000fea0003800000 */
.L_x_270:
        /* <DEDUP_REMOVED lines=11> */
.L_x_273:
[----:B------:R-:W-:Y:S05]  /*203f0*/  BSYNC B1 ;  /* 0x0000000000017941 */ /* 0x000fea0003800000 */
.L_x_272:
        /* <DEDUP_REMOVED lines=11> */
.L_x_275:
[----:B------:R-:W-:Y:S05]  /*204b0*/  BSYNC B1 ;  /* 0x0000000000017941 */ /* 0x000fea0003800000 */
.L_x_274:
        /* <DEDUP_REMOVED lines=9> */
.L_x_277:
[----:B------:R-:W-:Y:S05]  /*20550*/  BSYNC B1 ;  /* 0x0000000000017941 */ /* 0x000fea0003800000 */
.L_x_276:
        /* <DEDUP_REMOVED lines=9> */
.L_x_279:
[----:B------:R-:W-:Y:S05]  /*205f0*/  BSYNC B1 ;  /* 0x0000000000017941 */ /* 0x000fea0003800000 */
.L_x_278:
        /* <DEDUP_REMOVED lines=11> */
.L_x_281:
[----:B------:R-:W-:Y:S05]  /*206b0*/  BSYNC B1 ;  /* 0x0000000000017941 */ /* 0x000fea0003800000 */
.L_x_280:
        /* <DEDUP_REMOVED lines=11> */
.L_x_283:
[----:B------:R-:W-:Y:S05]  /*20770*/  BSYNC B1 ;  /* 0x0000000000017941 */ /* 0x000fea0003800000 */
.L_x_282:
        /* <DEDUP_REMOVED lines=9> */
.L_x_285:
[----:B------:R-:W-:Y:S05]  /*20810*/  BSYNC B1 ;  /* 0x0000000000017941 */ /* 0x000fea0003800000 */
.L_x_284:
        /* <DEDUP_REMOVED lines=9> */
.L_x_287:
[----:B------:R-:W-:Y:S05]  /*208b0*/  BSYNC B1 ;  /* 0x0000000000017941 */ /* 0x000fea0003800000 */
.L_x_286:
        /* <DEDUP_REMOVED lines=11> */
.L_x_289:
[----:B------:R-:W-:Y:S05]  /*20970*/  BSYNC B1 ;  /* 0x0000000000017941 */ /* 0x000fea0003800000 */
.L_x_288:
        /* <DEDUP_REMOVED lines=11> */
.L_x_291:
[----:B------:R-:W-:Y:S05]  /*20a30*/  BSYNC B1 ;  /* 0x0000000000017941 */ /* 0x000fea0003800000 */
.L_x_290:
        /* <DEDUP_REMOVED lines=9> */
.L_x_293:
[----:B------:R-:W-:Y:S05]  /*20ad0*/  BSYNC B1 ;  /* 0x0000000000017941 */ /* 0x000fea0003800000 */
.L_x_292:
[----:B0----5:R-:W-:Y:S01]  /*20ae0*/  HADD2.F32 R3, -RZ, R155.H0_H0 ;  /* 0x2000009bff037230 */ /* 0x021fe20000004100 */
[----:B------:R-:W-:Y:S01]  /*20af0*/  ISETP.GT.AND P2, PT, R0, 0xf8, P1 ;  /* 0x000000f80000780c */ /* 0x000fe20000f44270 */
[----:B------:R-:W-:Y:S03]  /*20b00*/  BSSY B1, `(.L_x_294) ;  /* 0x0000007000017945 */ /* 0x000fe60003800000 */
[----:B-12---:R-:W-:-:S04]  /*20b10*/  FMUL R6, R3, R16 ;  /* 0x0000001003067220 */ /* 0x006fc80000400000 */
[----:B------:R-:W-:-:S05]  /*20b20*/  FFMA R6, R149, R2, R6 ;  /* 0x0000000295067223 */ /* 0x000fca0000000006 */
[----:B------:R-:W-:-:S05]  /*20b30*/  F2FP.F16.F32.PACK_AB R6, RZ, R6 ;  /* 0x00000006ff06723e */ /* 0x000fca00000000ff */
[----:B------:R0:W-:Y:S01]  /*20b40*/  @P0 STG.E.U16 desc[UR36][R12.64+0x1f2], R6 ;  /* 0x0001f2060c000986 */ /* 0x0001e2000c101524 */
[----:B------:R-:W-:Y:S05]  /*20b50*/  @!P2 BRA `(.L_x_295) ;  /* 0x000000000004a947 */ /* 0x000fea0003800000 */
[----:B------:R1:W5:Y:S02]  /*20b60*/  LDG.E.LTC128B.U16 R155, desc[UR36][R14.64+0x1f0] ;  /* 0x0001f0240e9b7981 */ /* 0x000364000c1e1520 */
.L_x_295:
[----:B------:R-:W-:Y:S05]  /*20b70*/  BSYNC B1 ;  /* 0x0000000000017941 */ /* 0x000fea0003800000 */
.L_x_294:
[----:B-----5:R-:W-:Y:S01]  /*20b80*/  HADD2.F32 R3, -RZ, R155.H0_H0 ;  /* 0x2000009bff037230 */ /* 0x020fe20000004100 */
[----:B0-----:R-:W-:Y:S01]  /*20b90*/  IADD3 R6, P0, R4, R9, RZ ;  /* 0x0000000904067210 */ /* 0x001fe20007f1e0ff */
        /* <DEDUP_REMOVED lines=9> */
.L_x_297:
[----:B------:R-:W-:Y:S05]  /*20c30*/  BSYNC B1 ;  /* 0x0000000000017941 */ /* 0x000fea0003800000 */
.L_x_296:
[----:B------:R-:W-:Y:S05]  /*20c40*/  @!P1 BRA `(.L_x_298) ;  /* 0x0000009400609947 */ /* 0x000fea0003800000 */
[----:B-----5:R-:W-:Y:S01]  /*20c50*/  HADD2.F32 R155, -RZ, R155.H0_H0 ;  /* 0x2000009bff9b7230 */ /* 0x020fe20000004100 */
[----:B------:R-:W-:-:S04]  /*20c60*/  IADD3 R4, P0, R4, R9, RZ ;  /* 0x0000000904047210 */ /* 0x000fc80007f1e0ff */
[----:B------:R-:W-:Y:S01]  /*20c70*/  FMUL R0, R155, R16 ;  /* 0x000000109b007220 */ /* 0x000fe20000400000 */
[----:B------:R-:W-:-:S03]  /*20c80*/  IMAD.X R5, R5, 0x1, R11, P0 ;  /* 0x0000000105057824 */ /* 0x000fc600000e060b */
[----:B------:R-:W-:-:S05]  /*20c90*/  FFMA R0, R151, R2, R0 ;  /* 0x0000000297007223 */ /* 0x000fca0000000000 */
[----:B------:R-:W-:-:S05]  /*20ca0*/  F2FP.F16.F32.PACK_AB R0, RZ, R0 ;  /* 0x00000000ff00723e */ /* 0x000fca00000000ff */
[----:B------:R0:W-:Y:S01]  /*20cb0*/  STG.E.U16 desc[UR36][R4.64+0x1f2], R0 ;  /* 0x0001f20004007986 */ /* 0x0001e2000c101524 */
[----:B------:R-:W-:Y:S05]  /*20cc0*/  BRA `(.L_x_298) ;  /* 0x0000009400407947 */ /* 0x000fea0003800000 */
.L_x_33:
[----:B------:R-:W2:Y:S01]  /*20cd0*/  LDL.LU R7, [R1+0x20c] ;  /* 0x00020c0001077983 */ /* 0x000ea20000300800 */
[----:B------:R-:W-:-:S03]  /*20ce0*/  ULDC.64 UR4, c[0x0][0x5c0] ;  /* 0x0001700000047ab9 */ /* 0x000fc60000000a00 */
[----:B------:R-:W3:Y:S04]  /*20cf0*/  LDL.LU R15, [R1+0x284] ;  /* 0x00028400010f7983 */ /* 0x000ee80000300800 */
        /* <DEDUP_REMOVED lines=88> */
[----:B------:R-:W4:Y:S01]  /*21280*/  LDL.LU R232, [R1+0x3ec] ;  /* 0x0003ec0001e87983 */ /* 0x000f220000300800 */
[----:B------:R-:W-:-:S03]  /*21290*/  LEA R8, P0, R4, UR4, 0x1 ;  /* 0x0000000404087c11 */ /* 0x000fc6000f8008ff */
[----:B------:R-:W4:Y:S04]  /*212a0*/  LDL.LU R231, [R1+0x3f0] ;  /* 0x0003f00001e77983 */ /* 0x000f280000300800 */
[----:B------:R-:W4:Y:S04]  /*212b0*/  LDL.LU R235, [R1+0x3f4] ;  /* 0x0003f40001eb7983 */ /* 0x000f280000300800 */
[----:B------:R0:W-:Y:S01]  /*212c0*/  STL [R1+0x414], R151 ;  /* 0x0004149701007387 */ /* 0x0001e20000100800 */
[----:B------:R-:W-:-:S03]  /*212d0*/  LEA.HI.X R9, R4, UR5, R13, 0x1, P0 ;  /* 0x0000000504097c11 */ /* 0x000fc600080f0c0d */
[----:B0-----:R-:W4:Y:S04]  /*212e0*/  LDL.LU R151, [R1+0x3f8] ;  /* 0x0003f80001977983 */ /* 0x001f280000300800 */
[----:B------:R0:W-:Y:S04]  /*212f0*/  STL [R1+0x410], R154 ;  /* 0x0004109a01007387 */ /* 0x0001e80000100800 */
[----:B0-----:R-:W4:Y:S04]  /*21300*/  LDL.LU R154, [R1+0x3fc] ;  /* 0x0003fc00019a7983 */ /* 0x001f280000300800 */
[----:B------:R-:W-:Y:S04]  /*21310*/  STL [R1+0x40c], R17 ;  /* 0x00040c1101007387 */ /* 0x000fe80000100800 */
[----:B------:R-:W-:Y:S04]  /*21320*/  STL [R1+0x408], R16 ;  /* 0x0004081001007387 */ /* 0x000fe80000100800 */
[----:B------:R-:W2:Y:S04]  /*21330*/  LDL.LU R4, [R1+0x200] ;  /* 0x0002000001047983 */ /* 0x000ea80000300800 */
[----:B------:R-:W3:Y:S01]  /*21340*/  LDL.LU R5, [R1+0x204] ;  /* 0x0002040001057983 */ /* 0x000ee20000300800 */
[----:B------:R-:W-:-:S03]  /*21350*/  ISETP.GT.AND P0, PT, R0, 0x1, P1 ;  /* 0x000000010000780c */ /* 0x000fc60000f04270 */
[----:B------:R-:W4:Y:S01]  /*21360*/  LDL.LU R13, [R1+0x28c] ;  /* 0x00028c00010d7983 */ /* 0x000f220000300800 */
[----:B--2---:R-:W-:-:S05]  /*21370*/  FMUL R4, R4, R2 ;  /* 0x0000000204047220 */ /* 0x004fca0000400000 */
[----:B------:R-:W-:-:S05]  /*21380*/  F2FP.F16.F32.PACK_AB R4, RZ, R4 ;  /* 0x00000004ff04723e */ /* 0x000fca00000000ff */
[----:B------:R3:W-:Y:S02]  /*21390*/  @P2 STG.E.U16 desc[UR36][R8.64], R4 ;  /* 0x0000000408002986 */ /* 0x0007e4000c101524 */
[----:B---3--:R-:W-:Y:S01]  /*213a0*/  FMUL R4, R5, R2 ;  /* 0x0000000205047220 */ /* 0x008fe20000400000 */
[----:B------:R-:W-:-:S04]  /*213b0*/  @P0 IMAD.MOV.U32 R5, RZ, RZ, R9 ;  /* 0x000000ffff050224 */ /* 0x000fc800078e0009 */
[----:B------:R-:W-:-:S04]  /*213c0*/  F2FP.F16.F32.PACK_AB R4, RZ, R4 ;  /* 0x00000004ff04723e */ /* 0x000fc800000000ff */
[----:B------:R-:W-:Y:S01]  /*213d0*/  PRMT R6, R4, 0x7610, R6 ;  /* 0x0000761004067816 */ /* 0x000fe20000000006 */
[----:B------:R-:W-:-:S05]  /*213e0*/  @P0 IMAD.MOV.U32 R4, RZ, RZ, R8 ;  /* 0x000000ffff040224 */ /* 0x000fca00078e0008 */
[----:B------:R0:W-:Y:S04]  /*213f0*/  @P0 STG.E.U16 desc[UR36][R4.64+0x2], R6 ;  /* 0x0000020604000986 */ /* 0x0001e8000c101524 */
[----:B0-----:R-:W2:Y:S04]  /*21400*/  LDL.LU R5, [R1+0x208] ;  /* 0x0002080001057983 */ /* 0x001ea80000300800 */
[----:B------:R-:W3:Y:S01]  /*21410*/  LDL.LU R4, [R1+0x210] ;  /* 0x0002100001047983 */ /* 0x000ee20000300800 */
[----:B------:R-:W-:Y:S01]  /*21420*/  ISETP.GT.AND P0, PT, R3, 0x8, PT ;  /* 0x000000080300780c */ /* 0x000fe20003f04270 */
[----:B------:R-:W-:Y:S01]  /*21430*/  USHF.L.U64.HI UR4, UR8, 0x4, UR9 ;  /* 0x0000000408047899 */ /* 0x000fe20008010209 */
[C---:B------:R-:W-:Y:S01]  /*21440*/  ISETP.GT.AND P5, PT, R0.reuse, 0x8, P1 ;  /* 0x000000080000780c */ /* 0x040fe20000fa4270 */
[----:B------:R-:W-:Y:S01]  /*21450*/  FMUL R7, R7, R2 ;  /* 0x0000000207077220 */ /* 0x000fe20000400000 */
[----:B------:R-:W-:-:S02]  /*21460*/  ISETP.GT.AND P3, PT, R0, 0x1, P0 ;  /* 0x000000010000780c */ /* 0x000fc40000764270 */
[----:B------:R-:W-:Y:S02]  /*21470*/  ISETP.GT.AND P2, PT, R0, RZ, P0 ;  /* 0x000000ff0000720c */ /* 0x000fe40000744270 */
[----:B------:R-:W-:Y:S01]  /*21480*/  F2FP.F16.F32.PACK_AB R7, RZ, R7 ;  /* 0x00000007ff07723e */ /* 0x000fe200000000ff */
[-C--:B--2---:R-:W-:Y:S01]  /*21490*/  FMUL R5, R5, R2.reuse ;  /* 0x0000000205057220 */ /* 0x084fe20000400000 */
[----:B---3--:R-:W-:Y:S01]  /*214a0*/  FMUL R6, R4, R2 ;  /* 0x0000000204067220 */ /* 0x008fe20000400000 */
[----:B------:R-:W-:-:S03]  /*214b0*/  IMAD.U32 R4, RZ, RZ, UR8 ;  /* 0x00000008ff047e24 */ /* 0x000fc6000f8e00ff */
[----:B------:R-:W-:Y:S02]  /*214c0*/  F2FP.F16.F32.PACK_AB R5, RZ, R5 ;  /* 0x00000005ff05723e */ /* 0x000fe400000000ff */
[----:B------:R-:W-:Y:S02]  /*214d0*/  F2FP.F16.F32.PACK_AB R6, RZ, R6 ;  /* 0x00000006ff06723e */ /* 0x000fe400000000ff */
[----:B------:R-:W-:Y:S02]  /*214e0*/  LEA R4, P4, R4, R8, 0x4 ;  /* 0x0000000804047211 */ /* 0x000fe400078820ff */
[----:B------:R-:W-:Y:S02]  /*214f0*/  PRMT R11, R5, 0x7610, R11 ;  /* 0x00007610050b7816 */ /* 0x000fe4000000000b */
[----:B------:R-:W-:Y:S02]  /*21500*/  IADD3.X R5, R9, UR4, RZ, P4, !PT ;  /* 0x0000000409057c10 */ /* 0x000fe4000a7fe4ff */
[----:B------:R-:W-:Y:S01]  /*21510*/  PRMT R10, R6, 0x7610, R10 ;  /* 0x00007610060a7816 */ /* 0x000fe2000000000a */
[----:B------:R-:W-:-:S02]  /*21520*/  @P5 IMAD.MOV.U32 R6, RZ, RZ, R8 ;  /* 0x000000ffff065224 */ /* 0x000fc400078e0008 */
[----:B------:R0:W-:Y:S04]  /*21530*/  @P3 STG.E.U16 desc[UR36][R4.64+0x2], R7 ;  /* 0x0000020704003986 */ /* 0x0001e8000c101524 */
[----:B------:R-:W-:Y:S01]  /*21540*/  @P2 STG.E.U16 desc[UR36][R4.64], R11 ;  /* 0x0000000b04002986 */ /* 0x000fe2000c101524 */
[----:B0-----:R-:W-:-:S05]  /*21550*/  @P5 IMAD.MOV.U32 R7, RZ, RZ, R9 ;  /* 0x000000ffff075224 */ /* 0x001fca00078e0009 */
[----:B------:R0:W-:Y:S04]  /*21560*/  @P5 STG.E.U16 desc[UR36][R6.64+0x10], R10 ;  /* 0x0000100a06005986 */ /* 0x0001e8000c101524 */
[----:B0-----:R-:W2:Y:S01]  /*21570*/  LDL.LU R7, [R1+0x214] ;  /* 0x0002140001077983 */ /* 0x001ea20000300800 */
[----:B------:R-:W-:Y:S01]  /*21580*/  ISETP.GT.AND P2, PT, R0, 0x9, P1 ;  /* 0x000000090000780c */ /* 0x000fe20000f44270 */
[----:B--2---:R-:W-:-:S12]  /*21590*/  FMUL R6, R7, R2 ;  /* 0x0000000207067220 */ /* 0x004fd80000400000 */
[----:B------:R-:W-:Y:S01]  /*215a0*/  @P2 IMAD.MOV.U32 R7, RZ, RZ, R9 ;  /* 0x000000ffff072224 */ /* 0x000fe200078e0009 */
[----:B------:R-:W-:-:S04]  /*215b0*/  F2FP.F16.F32.PACK_AB R6, RZ, R6 ;  /* 0x00000006ff06723e */ /* 0x000fc800000000ff */
[----:B------:R-:W-:Y:S01]  /*215c0*/  PRMT R10, R6, 0x7610, R10 ;  /* 0x00007610060a7816 */ /* 0x000fe2000000000a */
[----:B------:R-:W-:-:S05]  /*215d0*/  @P2 IMAD.MOV.U32 R6, RZ, RZ, R8 ;  /* 0x000000ffff062224 */ /* 0x000fca00078e0008 */
[----:B------:R0:W-:Y:S04]  /*215e0*/  @P2 STG.E.U16 desc[UR36][R6.64+0x12], R10 ;  /* 0x0000120a06002986 */ /* 0x0001e8000c101524 */
[----:B0-----:R-:W2:Y:S04]  /*215f0*/  LDL.LU R6, [R1+0x218] ;  /* 0x0002180001067983 */ /* 0x001ea80000300800 */
[----:B------:R-:W3:Y:S04]  /*21600*/  LDL.LU R7, [R1+0x21c] ;  /* 0x00021c0001077983 */ /* 0x000ee80000300800 */
[----:B------:R-:W4:Y:S01]  /*21610*/  LDL.LU R10, [R1+0x220] ;  /* 0x00022000010a7983 */ /* 0x000f220000300800 */
[----:B------:R-:W-:-:S02]  /*21620*/  ISETP.GT.AND P3, PT, R0, 0x9, P0 ;  /* 0x000000090000780c */ /* 0x000fc40000764270 */
[C---:B------:R-:W-:Y:S02]  /*21630*/  ISETP.GT.AND P4, PT, R0.reuse, 0x10, P1 ;  /* 0x000000100000780c */ /* 0x040fe40000f84270 */
[----:B------:R-:W-:Y:S01]  /*21640*/  ISETP.GT.AND P2, PT, R0, 0x8, P0 ;  /* 0x000000080000780c */ /* 0x000fe20000744270 */
[-C--:B--2---:R-:W-:Y:S01]  /*21650*/  FMUL R6, R6, R2.reuse ;  /* 0x0000000206067220 */ /* 0x084fe20000400000 */
[----:B---3--:R-:W-:-:S04]  /*21660*/  FMUL R7, R7, R2 ;  /* 0x0000000207077220 */ /* 0x008fc80000400000 */
[----:B------:R-:W-:Y:S01]  /*21670*/  F2FP.F16.F32.PACK_AB R6, RZ, R6 ;  /* 0x00000006ff06723e */ /* 0x000fe200000000ff */
[----:B----4-:R-:W-:Y:S01]  /*21680*/  FMUL R10, R10, R2 ;  /* 0x000000020a0a7220 */ /* 0x010fe20000400000 */
[----:B------:R-:W-:Y:S02]  /*21690*/  F2FP.F16.F32.PACK_AB R7, RZ, R7 ;  /* 0x00000007ff07723e */ /* 0x000fe400000000ff */
[----:B------:R-:W-:Y:S02]  /*216a0*/  PRMT R11, R6, 0x7610, R11 ;  /* 0x00007610060b7816 */ /* 0x000fe4000000000b */
[----:B------:R-:W-:Y:S01]  /*216b0*/  F2FP.F16.F32.PACK_AB R6, RZ, R10 ;  /* 0x0000000aff06723e */ /* 0x000fe200000000ff */
[----:B------:R0:W-:Y:S03]  /*216c0*/  @P3 STG.E.U16 desc[UR36][R4.64+0x12], R7 ;  /* 0x0000120704003986 */ /* 0x0001e6000c101524 */
[----:B------:R-:W-:Y:S01]  /*216d0*/  PRMT R10, R6, 0x7610, R10 ;  /* 0x00007610060a7816 */ /* 0x000fe2000000000a */
[----:B------:R-:W-:Y:S01]  /*216e0*/  @P4 IMAD.MOV.U32 R6, RZ, RZ, R8 ;  /* 0x000000ffff064224 */ /* 0x000fe200078e0008 */
        /* <DEDUP_REMOVED lines=135> */
[----:B------:R1:W-:Y:S01]  /*21f60*/  @P2 STG.E.U16 desc[UR36][R4.64+0x60], R11 ;  /* 0x0000600b04002986 */ /* 0x0003e2000c101524 */
[----:B0-----:R-:W-:-:S03]  /*21f70*/  @P4 IMAD.MOV.U32 R7, RZ, RZ, R9 ;  /* 0x000000ffff074224 */ /* 0x001fc600078e0009 */
[----:B-1----:R-:W2:Y:S04]  /*21f80*/  LDL.LU R11, [R1+0x280] ;  /* 0x00028000010b7983 */ /* 0x002ea80000300800 */
[----:B------:R0:W-:Y:S04]  /*21f90*/  @P4 STG.E.U16 desc[UR36][R6.64+0x70], R10 ;  /* 0x0000700a06004986 */ /* 0x0001e8000c101524 */
[----:B0-----:R-:W3:Y:S04]  /*21fa0*/  LDL.LU R10, [R1+0x274] ;  /* 0x00027400010a7983 */ /* 0x001ee80000300800 */
[----:B------:R-:W4:Y:S04]  /*21fb0*/  LDL.LU R7, [R1+0x278] ;  /* 0x0002780001077983 */ /* 0x000f280000300800 */
[----:B------:R-:W4:Y:S01]  /*21fc0*/  LDL.LU R6, [R1+0x27c] ;  /* 0x00027c0001067983 */ /* 0x000f220000300800 */
[C---:B------:R-:W-:Y:S01]  /*21fd0*/  ISETP.GT.AND P4, PT, R0.reuse, 0x39, P1 ;  /* 0x000000390000780c */ /* 0x040fe20000f84270 */
[-C--:B------:R-:W-:Y:S01]  /*21fe0*/  FMUL R15, R15, R2.reuse ;  /* 0x000000020f0f7220 */ /* 0x080fe20000400000 */
[----:B------:R-:W-:Y:S01]  /*21ff0*/  ISETP.GT.AND P5, PT, R0, 0x40, P1 ;  /* 0x000000400000780c */ /* 0x000fe20000fa4270 */
[-C--:B------:R-:W-:Y:S01]  /*22000*/  FMUL R14, R14, R2.reuse ;  /* 0x000000020e0e7220 */ /* 0x080fe20000400000 */
[C---:B------:R-:W-:Y:S01]  /*22010*/  ISETP.GT.AND P2, PT, R0.reuse, 0x38, P0 ;  /* 0x000000380000780c */ /* 0x040fe20000744270 */
[-C--:B------:R-:W-:Y:S01]  /*22020*/  FMUL R13, R13, R2.reuse ;  /* 0x000000020d0d7220 */ /* 0x080fe20000400000 */
[----:B------:R-:W-:Y:S01]  /*22030*/  ISETP.GT.AND P3, PT, R0, 0x39, P0 ;  /* 0x000000390000780c */ /* 0x000fe20000764270 */
[-C--:B------:R-:W-:Y:S01]  /*22040*/  FMUL R12, R12, R2.reuse ;  /* 0x000000020c0c7220 */ /* 0x080fe20000400000 */
        /* <DEDUP_REMOVED lines=74> */
[----:B------:R-:W4:Y:S01]  /*224f0*/  LDL.LU R151, [R1+0x414] ;  /* 0x0004140001977983 */ /* 0x000f220000300800 */
[-C--:B------:R-:W-:Y:S01]  /*22500*/  FMUL R221, R221, R2.reuse ;  /* 0x00000002dddd7220 */ /* 0x080fe20000400000 */
[-C--:B------:R-:W-:Y:S01]  /*22510*/  FMUL R220, R220, R2.reuse ;  /* 0x00000002dcdc7220 */ /* 0x080fe20000400000 */
[-C--:B------:R-:W-:Y:S01]  /*22520*/  FMUL R222, R222, R2.reuse ;  /* 0x00000002dede7220 */ /* 0x080fe20000400000 */
[----:B------:R0:W5:Y:S01]  /*22530*/  LDL.LU R154, [R1+0x410] ;  /* 0x00041000019a7983 */ /* 0x0001620000300800 */
        /* <DEDUP_REMOVED lines=14> */
[-C--:B--2---:R-:W-:Y:S01]  /*22620*/  FMUL R11, R11, R2.reuse ;  /* 0x000000020b0b7220 */ /* 0x084fe20000400000 */
[-C--:B---3--:R-:W-:Y:S01]  /*22630*/  FMUL R10, R10, R2.reuse ;  /* 0x000000020a0a7220 */ /* 0x088fe20000400000 */
[----:B----4-:R-:W-:-:S04]  /*22640*/  FMUL R7, R7, R2 ;  /* 0x0000000207077220 */ /* 0x010fc80000400000 */
[----:B------:R-:W-:Y:S01]  /*22650*/  F2FP.F16.F32.PACK_AB R10, RZ, R10 ;  /* 0x0000000aff0a723e */ /* 0x000fe200000000ff */
[----:B------:R-:W-:Y:S01]  /*22660*/  FMUL R6, R6, R2 ;  /* 0x0000000206067220 */ /* 0x000fe20000400000 */
[----:B------:R-:W-:Y:S02]  /*22670*/  F2FP.F16.F32.PACK_AB R7, RZ, R7 ;  /* 0x00000007ff07723e */ /* 0x000fe400000000ff */
[----:B------:R-:W-:Y:S02]  /*22680*/  PRMT R17, R10, 0x7610, R17 ;  /* 0x000076100a117816 */ /* 0x000fe40000000011 */
[----:B------:R-:W-:Y:S02]  /*22690*/  F2FP.F16.F32.PACK_AB R6, RZ, R6 ;  /* 0x00000006ff06723e */ /* 0x000fe400000000ff */
[----:B------:R-:W-:Y:S02]  /*226a0*/  F2FP.F16.F32.PACK_AB R10, RZ, R11 ;  /* 0x0000000bff0a723e */ /* 0x000fe400000000ff */
[----:B------:R-:W-:Y:S01]  /*226b0*/  PRMT R16, R7, 0x7610, R16 ;  /* 0x0000761007107816 */ /* 0x000fe20000000010 */
[----:B------:R-:W-:Y:S01]  /*226c0*/  @P4 IMAD.MOV.U32 R7, RZ, RZ, R9 ;  /* 0x000000ffff074224 */ /* 0x000fe200078e0009 */
[----:B------:R-:W-:Y:S01]  /*226d0*/  PRMT R11, R6, 0x7610, R11 ;  /* 0x00007610060b7816 */ /* 0x000fe2000000000b */
[----:B------:R-:W-:-:S05]  /*226e0*/  @P4 IMAD.MOV.U32 R6, RZ, RZ, R8 ;  /* 0x000000ffff064224 */ /* 0x000fca00078e0008 */
[----:B------:R1:W-:Y:S01]  /*226f0*/  @P4 STG.E.U16 desc[UR36][R6.64+0x72], R17 ;  /* 0x0000721106004986 */ /* 0x0003e2000c101524 */
[----:B------:R-:W-:-:S03]  /*22700*/  ISETP.GT.AND P4, PT, R0, 0x41, P1 ;  /* 0x000000410000780c */ /* 0x000fc60000f84270 */
[----:B------:R2:W-:Y:S04]  /*22710*/  @P2 STG.E.U16 desc[UR36][R4.64+0x70], R16 ;  /* 0x0000701004002986 */ /* 0x0005e8000c101524 */
[----:B------:R-:W-:Y:S01]  /*22720*/  @P3 STG.E.U16 desc[UR36][R4.64+0x72], R11 ;  /* 0x0000720b04003986 */ /* 0x000fe2000c101524 */
[----:B-1----:R-:W-:-:S03]  /*22730*/  @P5 IMAD.MOV.U32 R6, RZ, RZ, R8 ;  /* 0x000000ffff065224 */ /* 0x002fc600078e0008 */
[----:B------:R0:W5:Y:S01]  /*22740*/  LDL.LU R17, [R1+0x40c] ;  /* 0x00040c0001117983 */ /* 0x0001620000300800 */
[----:B------:R-:W-:Y:S01]  /*22750*/  @P5 IMAD.MOV.U32 R7, RZ, RZ, R9 ;  /* 0x000000ffff075224 */ /* 0x000fe200078e0009 */
[C---:B------:R-:W-:Y:S02]  /*22760*/  ISETP.GT.AND P2, PT, R0.reuse, 0x40, P0 ;  /* 0x000000400000780c */ /* 0x040fe40000744270 */
[C---:B------:R-:W-:Y:S01]  /*22770*/  ISETP.GT.AND P3, PT, R0.reuse, 0x41, P0 ;  /* 0x000000410000780c */ /* 0x040fe20000764270 */
[----:B--2---:R0:W5:Y:S04]  /*22780*/  LDL.LU R16, [R1+0x408] ;  /* 0x0004080001107983 */ /* 0x0041680000300800 */
[----:B------:R1:W-:Y:S01]  /*22790*/  @P5 STG.E.U16 desc[UR36][R6.64+0x80], R10 ;  /* 0x0000800a06005986 */ /* 0x0003e2000c101524 */
[----:B------:R-:W-:-:S02]  /*227a0*/  ISETP.GT.AND P5, PT, R0, 0x48, P1 ;  /* 0x000000480000780c */ /* 0x000fc40000fa4270 */
[----:B-1----:R-:W-:Y:S02]  /*227b0*/  F2FP.F16.F32.PACK_AB R10, RZ, R15 ;  /* 0x0000000fff0a723e */ /* 0x002fe400000000ff */
[----:B------:R-:W-:Y:S01]  /*227c0*/  F2FP.F16.F32.PACK_AB R7, RZ, R14 ;  /* 0x0000000eff07723e */ /* 0x000fe200000000ff */
[----:B------:R-:W2:Y:S01]  /*227d0*/  LDL.LU R15, [R1+0x10] ;  /* 0x00001000010f7983 */ /* 0x000ea20000300800 */
[----:B------:R-:W-:Y:S02]  /*227e0*/  F2FP.F16.F32.PACK_AB R6, RZ, R13 ;  /* 0x0000000dff06723e */ /* 0x000fe400000000ff */
[----:B------:R-:W-:Y:S02]  /*227f0*/  PRMT R13, R10, 0x7610, R13 ;  /* 0x000076100a0d7816 */ /* 0x000fe4000000000d */
[----:B------:R-:W-:Y:S02]  /*22800*/  F2FP.F16.F32.PACK_AB R10, RZ, R12 ;  /* 0x0000000cff0a723e */ /* 0x000fe400000000ff */
[----:B------:R-:W-:Y:S01]  /*22810*/  PRMT R12, R7, 0x7610, R12 ;  /* 0x00007610070c7816 */ /* 0x000fe2000000000c */
[----:B------:R-:W-:Y:S01]  /*22820*/  @P4 IMAD.MOV.U32 R7, RZ, RZ, R9 ;  /* 0x000000ffff074224 */ /* 0x000fe200078e0009 */
[----:B------:R-:W-:Y:S01]  /*22830*/  PRMT R11, R6, 0x7610, R11 ;  /* 0x00007610060b7816 */ /* 0x000fe2000000000b */
[----:B------:R-:W-:-:S05]  /*22840*/  @P4 IMAD.MOV.U32 R6, RZ, RZ, R8 ;  /* 0x000000ffff064224 */ /* 0x000fca00078e0008 */
[----:B------:R1:W-:Y:S01]  /*22850*/  @P4 STG.E.U16 desc[UR36][R6.64+0x82], R13 ;  /* 0x0000820d06004986 */ /* 0x0003e2000c101524 */
[----:B------:R-:W-:-:S03]  /*22860*/  ISETP.GT.AND P4, PT, R0, 0x49, P1 ;  /* 0x000000490000780c */ /* 0x000fc60000f84270 */
[----:B------:R-:W-:Y:S04]  /*22870*/  @P2 STG.E.U16 desc[UR36][R4.64+0x80], R12 ;  /* 0x0000800c04002986 */ /* 0x000fe8000c101524 */
[----:B------:R-:W-:Y:S01]  /*22880*/  @P3 STG.E.U16 desc[UR36][R4.64+0x82], R11 ;  /* 0x0000820b04003986 */ /* 0x000fe2000c101524 */
[----:B-1----:R-:W-:Y:S02]  /*22890*/  @P5 IMAD.MOV.U32 R6, RZ, RZ, R8 ;  /* 0x000000ffff065224 */ /* 0x002fe400078e0008 */
[----:B------:R-:W-:-:S05]  /*228a0*/  @P5 IMAD.MOV.U32 R7, RZ, RZ, R9 ;  /* 0x000000ffff075224 */ /* 0x000fca00078e0009 */
[----:B------:R1:W-:Y:S01]  /*228b0*/  @P5 STG.E.U16 desc[UR36][R6.64+0x90], R10 ;  /* 0x0000900a06005986 */ /* 0x0003e2000c101524 */
[C---:B------:R-:W-:Y:S02]  /*228c0*/  ISETP.GT.AND P5, PT, R0.reuse, 0x50, P1 ;  /* 0x000000500000780c */ /* 0x040fe40000fa4270 */
[C---:B------:R-:W-:Y:S02]  /*228d0*/  ISETP.GT.AND P2, PT, R0.reuse, 0x48, P0 ;  /* 0x000000480000780c */ /* 0x040fe40000744270 */
[----:B------:R-:W-:Y:S02]  /*228e0*/  ISETP.GT.AND P3, PT, R0, 0x49, P0 ;  /* 0x000000490000780c */ /* 0x000fe40000764270 */
[----:B-1----:R-:W-:Y:S02]  /*228f0*/  F2FP.F16.F32.PACK_AB R7, RZ, R20 ;  /* 0x00000014ff07723e */ /* 0x002fe400000000ff */
[----:B------:R-:W-:Y:S02]  /*22900*/  F2FP.F16.F32.PACK_AB R6, RZ, R19 ;  /* 0x00000013ff06723e */ /* 0x000fe400000000ff */
[----:B------:R-:W-:-:S02]  /*22910*/  F2FP.F16.F32.PACK_AB R10, RZ, R21 ;  /* 0x00000015ff0a723e */ /* 0x000fc400000000ff */
[----:B------:R-:W-:Y:S01]  /*22920*/  PRMT R12, R7, 0x7610, R12 ;  /* 0x00007610070c7816 */ /* 0x000fe2000000000c */
[----:B------:R-:W-:Y:S01]  /*22930*/  @P4 IMAD.MOV.U32 R7, RZ, RZ, R9 ;  /* 0x000000ffff074224 */ /* 0x000fe200078e0009 */
[----:B------:R-:W-:Y:S01]  /*22940*/  PRMT R11, R6, 0x7610, R11 ;  /* 0x00007610060b7816 */ /* 0x000fe2000000000b */
[----:B------:R-:W-:Y:S01]  /*22950*/  @P4 IMAD.MOV.U32 R6, RZ, RZ, R8 ;  /* 0x000000ffff064224 */ /* 0x000fe200078e0008 */
[----:B------:R-:W-:Y:S01]  /*22960*/  PRMT R13, R10, 0x7610, R13 ;  /* 0x000076100a0d7816 */ /* 0x000fe2000000000d */
[----:B------:R-:W3:Y:S01]  /*22970*/  LDL.LU R21, [R1+0xa0] ;  /* 0x0000a00001157983 */ /* 0x000ee20000300800 */
[----:B------:R-:W-:-:S03]  /*22980*/  F2FP.F16.F32.PACK_AB R10, RZ, R18 ;  /* 0x00000012ff0a723e */ /* 0x000fc600000000ff */
[----:B------:R1:W-:Y:S01]  /*22990*/  @P4 STG.E.U16 desc[UR36][R6.64+0x92], R13 ;  /* 0x0000920d06004986 */ /* 0x0003e2000c101524 */
[----:B------:R-:W-:-:S03]  /*229a0*/  ISETP.GT.AND P4, PT, R0, 0x51, P1 ;  /* 0x000000510000780c */ /* 0x000fc60000f84270 */
[----:B------:R-:W-:Y:S04]  /*229b0*/  @P2 STG.E.U16 desc[UR36][R4.64+0x90], R12 ;  /* 0x0000900c04002986 */ /* 0x000fe8000c101524 */
[----:B------:R-:W-:Y:S01]  /*229c0*/  @P3 STG.E.U16 desc[UR36][R4.64+0x92], R11 ;  /* 0x0000920b04003986 */ /* 0x000fe2000c101524 */
[----:B-1----:R-:W-:-:S03]  /*229d0*/  @P5 IMAD.MOV.U32 R6, RZ, RZ, R8 ;  /* 0x000000ffff065224 */ /* 0x002fc600078e0008 */
[----:B------:R-:W4:Y:S01]  /*229e0*/  LDL.LU R20, [R1+0x98] ;  /* 0x0000980001147983 */ /* 0x000f220000300800 */
[----:B------:R-:W-:Y:S01]  /*229f0*/  @P5 IMAD.MOV.U32 R7, RZ, RZ, R9 ;  /* 0x000000ffff075224 */ /* 0x000fe200078e0009 */
[C---:B------:R-:W-:Y:S02]  /*22a00*/  ISETP.GT.AND P2, PT, R0.reuse, 0x50, P0 ;  /* 0x000000500000780c */ /* 0x040fe40000744270 */
[C---:B------:R-:W-:Y:S01]  /*22a10*/  ISETP.GT.AND P3, PT, R0.reuse, 0x51, P0 ;  /* 0x000000510000780c */ /* 0x040fe20000764270 */
[----:B------:R-:W2:Y:S04]  /*22a20*/  LDL.LU R18, [R1+0x14] ;  /* 0x0000140001127983 */ /* 0x000ea80000300800 */
[----:B------:R1:W-:Y:S01]  /*22a30*/  @P5 STG.E.U16 desc[UR36][R6.64+0xa0], R10 ;  /* 0x0000a00a06005986 */ /* 0x0003e2000c101524 */
[----:B------:R-:W-:-:S02]  /*22a40*/  ISETP.GT.AND P5, PT, R0, 0x58, P1 ;  /* 0x000000580000780c */ /* 0x000fc40000fa4270 */
[----:B-1----:R-:W-:Y:S02]  /*22a50*/  F2FP.F16.F32.PACK_AB R7, RZ, R152 ;  /* 0x00000098ff07723e */ /* 0x002fe400000000ff */
[----:B------:R-:W-:Y:S02]  /*22a60*/  F2FP.F16.F32.PACK_AB R6, RZ, R23 ;  /* 0x00000017ff06723e */ /* 0x000fe400000000ff */
[----:B------:R-:W-:Y:S02]  /*22a70*/  F2FP.F16.F32.PACK_AB R10, RZ, R153 ;  /* 0x00000099ff0a723e */ /* 0x000fe400000000ff */
        /* <DEDUP_REMOVED lines=12> */
[----:B------:R-:W3:Y:S01]  /*22b40*/  LDL.LU R152, [R1+0x1f8] ;  /* 0x0001f80001987983 */ /* 0x000ee20000300800 */
[----:B------:R-:W-:Y:S01]  /*22b50*/  @P5 IMAD.MOV.U32 R7, RZ, RZ, R9 ;  /* 0x000000ffff075224 */ /* 0x000fe200078e0009 */
[C---:B------:R-:W-:Y:S02]  /*22b60*/  ISETP.GT.AND P2, PT, R0.reuse, 0x58, P0 ;  /* 0x000000580000780c */ /* 0x040fe40000744270 */
[C---:B------:R-:W-:Y:S01]  /*22b70*/  ISETP.GT.AND P3, PT, R0.reuse, 0x59, P0 ;  /* 0x000000590000780c */ /* 0x040fe20000764270 */
[----:B------:R-:W3:Y:S04]  /*22b80*/  LDL.LU R23, [R1+0x1f4] ;  /* 0x0001f40001177983 */ /* 0x000ee80000300800 */
[----:B------:R1:W-:Y:S01]  /*22b90*/  @P5 STG.E.U16 desc[UR36][R6.64+0xb0], R10 ;  /* 0x0000b00a06005986 */ /* 0x0003e2000c101524 */
[----:B------:R-:W-:-:S03]  /*22ba0*/  ISETP.GT.AND P5, PT, R0, 0x60, P1 ;  /* 0x000000600000780c */ /* 0x000fc60000fa4270 */
[----:B------:R-:W3:Y:S01]  /*22bb0*/  LDL.LU R22, [R1+0x1f0] ;  /* 0x0001f00001167983 */ /* 0x000ee20000300800 */
        /* <DEDUP_REMOVED lines=403> */
[----:B------:R-:W-:Y:S01]  /*244f0*/  @P2 STG.E.U16 desc[UR36][R4.64+0x1c0], R12 ;  /* 0x0001c00c04002986 */ /* 0x000fe2000c101524 */
[----:B------:R-:W-:-:S03]  /*24500*/  ISETP.GT.AND P2, PT, R0, 0xe8, P0 ;  /* 0x000000e80000780c */ /* 0x000fc60000744270 */
[----:B------:R-:W-:Y:S01]  /*24510*/  @P3 STG.E.U16 desc[UR36][R4.64+0x1c2], R11 ;  /* 0x0001c20b04003986 */ /* 0x000fe2000c101524 */
[----:B-1----:R-:W-:-:S03]  /*24520*/  @P5 IMAD.MOV.U32 R6, RZ, RZ, R8 ;  /* 0x000000ffff065224 */ /* 0x002fc600078e0008 */
[----:B------:R-:W3:Y:S01]  /*24530*/  LDL.LU R225, [R1+0xd8] ;  /* 0x0000d80001e17983 */ /* 0x000ee20000300800 */
[----:B------:R-:W-:Y:S01]  /*24540*/  @P5 IMAD.MOV.U32 R7, RZ, RZ, R9 ;  /* 0x000000ffff075224 */ /* 0x000fe200078e0009 */
[C---:B------:R-:W-:Y:S02]  /*24550*/  ISETP.GT.AND P3, PT, R0.reuse, 0xe9, P0 ;  /* 0x000000e90000780c */ /* 0x040fe40000764270 */
        /* <DEDUP_REMOVED lines=14> */
[----:B------:R1:W-:Y:S04]  /*24640*/  @P4 STG.E.U16 desc[UR36][R6.64+0x1d2], R13 ;  /* 0x0001d20d06004986 */ /* 0x0003e8000c101524 */
[----:B------:R-:W-:Y:S01]  /*24650*/  @P2 STG.E.U16 desc[UR36][R4.64+0x1d0], R12 ;  /* 0x0001d00c04002986 */ /* 0x000fe2000c101524 */
[----:B------:R-:W-:-:S03]  /*24660*/  ISETP.GT.AND P2, PT, R0, 0xf1, P1 ;  /* 0x000000f10000780c */ /* 0x000fc60000f44270 */
[----:B------:R0:W-:Y:S01]  /*24670*/  @P3 STG.E.U16 desc[UR36][R4.64+0x1d2], R11 ;  /* 0x0001d20b04003986 */ /* 0x0001e2000c101524 */
[----:B-1----:R-:W-:-:S03]  /*24680*/  @P5 IMAD.MOV.U32 R6, RZ, RZ, R8 ;  /* 0x000000ffff065224 */ /* 0x002fc600078e0008 */
[----:B------:R-:W3:Y:S01]  /*24690*/  LDL.LU R229, [R1+0xc8] ;  /* 0x0000c80001e57983 */ /* 0x000ee20000300800 */
[----:B------:R-:W-:Y:S01]  /*246a0*/  @P5 IMAD.MOV.U32 R7, RZ, RZ, R9 ;  /* 0x000000ffff075224 */ /* 0x000fe200078e0009 */
[C---:B------:R-:W-:Y:S02]  /*246b0*/  ISETP.GT.AND P4, PT, R0.reuse, 0xf1, P0 ;  /* 0x000000f10000780c */ /* 0x040fe40000784270 */
[C---:B------:R-:W-:Y:S01]  /*246c0*/  ISETP.GT.AND P3, PT, R0.reuse, 0xf0, P0 ;  /* 0x000000f00000780c */ /* 0x040fe20000764270 */
[----:B------:R-:W3:Y:S04]  /*246d0*/  LDL.LU R228, [R1+0xc4] ;  /* 0x0000c40001e47983 */ /* 0x000ee80000300800 */
[----:B------:R1:W-:Y:S01]  /*246e0*/  @P5 STG.E.U16 desc[UR36][R6.64+0x1e0], R10 ;  /* 0x0001e00a06005986 */ /* 0x0003e2000c101524 */
[----:B------:R-:W-:-:S02]  /*246f0*/  ISETP.GT.AND P5, PT, R0, 0xf8, P1 ;  /* 0x000000f80000780c */ /* 0x000fc40000fa4270 */
[----:B0-----:R-:W-:Y:S01]  /*24700*/  F2FP.F16.F32.PACK_AB R11, RZ, R231 ;  /* 0x000000e7ff0b723e */ /* 0x001fe200000000ff */
[----:B------:R-:W3:Y:S01]  /*24710*/  LDL.LU R227, [R1+0xc0] ;  /* 0x0000c00001e37983 */ /* 0x000ee20000300800 */
[----:B-1----:R-:W-:Y:S02]  /*24720*/  F2FP.F16.F32.PACK_AB R10, RZ, R234 ;  /* 0x000000eaff0a723e */ /* 0x002fe400000000ff */
[----:B------:R-:W-:Y:S01]  /*24730*/  F2FP.F16.F32.PACK_AB R7, RZ, R233 ;  /* 0x000000e9ff07723e */ /* 0x000fe200000000ff */
[----:B------:R-:W3:Y:S01]  /*24740*/  LDL.LU R234, [R1+0xbc] ;  /* 0x0000bc0001ea7983 */ /* 0x000ee20000300800 */
[----:B------:R-:W-:Y:S02]  /*24750*/  F2FP.F16.F32.PACK_AB R6, RZ, R232 ;  /* 0x000000e8ff06723e */ /* 0x000fe400000000ff */
[----:B------:R-:W-:Y:S01]  /*24760*/  PRMT R12, R10, 0x7610, R12 ;  /* 0x000076100a0c7816 */ /* 0x000fe2000000000c */
[----:B------:R-:W3:Y:S01]  /*24770*/  LDL.LU R233, [R1+0xb8] ;  /* 0x0000b80001e97983 */ /* 0x000ee20000300800 */
[----:B------:R-:W-:Y:S01]  /*24780*/  PRMT R13, R7, 0x7610, R13 ;  /* 0x00007610070d7816 */ /* 0x000fe2000000000d */
[--C-:B------:R-:W-:Y:S01]  /*24790*/  @P2 IMAD.MOV.U32 R7, RZ, RZ, R9.reuse ;  /* 0x000000ffff072224 */ /* 0x100fe200078e0009 */
[----:B------:R-:W-:Y:S01]  /*247a0*/  PRMT R10, R6, 0x7610, R10 ;  /* 0x00007610060a7816 */ /* 0x000fe2000000000a */
[----:B------:R-:W-:Y:S01]  /*247b0*/  @P2 IMAD.MOV.U32 R6, RZ, RZ, R8 ;  /* 0x000000ffff062224 */ /* 0x000fe200078e0008 */
[----:B------:R-:W-:Y:S01]  /*247c0*/  ISETP.GT.AND P1, PT, R0, 0xf9, P1 ;  /* 0x000000f90000780c */ /* 0x000fe20000f24270 */
[----:B------:R-:W3:Y:S04]  /*247d0*/  LDL.LU R232, [R1+0xb4] ;  /* 0x0000b40001e87983 */ /* 0x000ee80000300800 */
[----:B------:R0:W-:Y:S04]  /*247e0*/  @P2 STG.E.U16 desc[UR36][R6.64+0x1e2], R12 ;  /* 0x0001e20c06002986 */ /* 0x0001e8000c101524 */
[----:B------:R1:W-:Y:S04]  /*247f0*/  @P4 STG.E.U16 desc[UR36][R4.64+0x1e2], R10 ;  /* 0x0001e20a04004986 */ /* 0x0003e8000c101524 */
[----:B------:R-:W3:Y:S01]  /*24800*/  LDL.LU R231, [R1+0xb0] ;  /* 0x0000b00001e77983 */ /* 0x000ee20000300800 */
[----:B0-----:R-:W-:Y:S01]  /*24810*/  F2FP.F16.F32.PACK_AB R6, RZ, R235 ;  /* 0x000000ebff06723e */ /* 0x001fe200000000ff */
[----:B------:R-:W-:-:S02]  /*24820*/  @P5 IMAD.MOV.U32 R7, RZ, RZ, R9 ;  /* 0x000000ffff075224 */ /* 0x000fc400078e0009 */
[----:B------:R-:W-:Y:S01]  /*24830*/  @P3 STG.E.U16 desc[UR36][R4.64+0x1e0], R13 ;  /* 0x0001e00d04003986 */ /* 0x000fe2000c101524 */
[----:B-1----:R-:W-:Y:S01]  /*24840*/  PRMT R10, R6, 0x7610, R10 ;  /* 0x00007610060a7816 */ /* 0x002fe2000000000a */
[--C-:B------:R-:W-:Y:S02]  /*24850*/  @P5 IMAD.MOV.U32 R6, RZ, RZ, R8.reuse ;  /* 0x000000ffff065224 */ /* 0x100fe400078e0008 */
[----:B------:R-:W4:Y:S04]  /*24860*/  LDL.LU R12, [R1+0x4] ;  /* 0x00000400010c7983 */ /* 0x000f280000300800 */
[----:B------:R0:W-:Y:S04]  /*24870*/  @P5 STG.E.U16 desc[UR36][R6.64+0x1f0], R11 ;  /* 0x0001f00b06005986 */ /* 0x0001e8000c101524 */
[----:B------:R-:W3:Y:S01]  /*24880*/  LDL.LU R235, [R1+0xac] ;  /* 0x0000ac0001eb7983 */ /* 0x000ee20000300800 */
[----:B0-----:R-:W-:-:S02]  /*24890*/  @P1 IMAD.MOV.U32 R6, RZ, RZ, R8 ;  /* 0x000000ffff061224 */ /* 0x001fc400078e0008 */
[----:B------:R-:W-:-:S05]  /*248a0*/  @P1 IMAD.MOV.U32 R7, RZ, RZ, R9 ;  /* 0x000000ffff071224 */ /* 0x000fca00078e0009 */
[----:B------:R0:W-:Y:S01]  /*248b0*/  @P1 STG.E.U16 desc[UR36][R6.64+0x1f2], R10 ;  /* 0x0001f20a06001986 */ /* 0x0001e2000c101524 */
[C---:B------:R-:W-:Y:S02]  /*248c0*/  ISETP.GT.AND P1, PT, R0.reuse, 0xf8, P0 ;  /* 0x000000f80000780c */ /* 0x040fe40000724270 */
[----:B------:R-:W-:Y:S01]  /*248d0*/  ISETP.GT.AND P0, PT, R0, 0xf9, P0 ;  /* 0x000000f90000780c */ /* 0x000fe20000704270 */
[----:B0-----:R-:W3:Y:S01]  /*248e0*/  LDL.LU R6, [R1] ;  /* 0x0000000001067983 */ /* 0x001ee20000300800 */
[----:B------:R-:W-:Y:S02]  /*248f0*/  F2FP.F16.F32.PACK_AB R11, RZ, R236 ;  /* 0x000000ecff0b723e */ /* 0x000fe400000000ff */
[----:B------:R-:W-:Y:S02]  /*24900*/  F2FP.F16.F32.PACK_AB R7, RZ, R237 ;  /* 0x000000edff07723e */ /* 0x000fe400000000ff */
[----:B------:R-:W-:Y:S02]  /*24910*/  PRMT R14, R11, 0x7610, R14 ;  /* 0x000076100b0e7816 */ /* 0x000fe4000000000e */
[----:B------:R-:W-:-:S03]  /*24920*/  PRMT R13, R7, 0x7610, R13 ;  /* 0x00007610070d7816 */ /* 0x000fc6000000000d */
[----:B------:R0:W-:Y:S04]  /*24930*/  @P1 STG.E.U16 desc[UR36][R4.64+0x1f0], R14 ;  /* 0x0001f00e04001986 */ /* 0x0001e8000c101524 */
[----:B------:R1:W-:Y:S04]  /*24940*/  @P0 STG.E.U16 desc[UR36][R4.64+0x1f2], R13 ;  /* 0x0001f20d04000986 */ /* 0x0003e8000c101524 */
[----:B0-----:R-:W3:Y:S04]  /*24950*/  LDL.LU R14, [R1+0x8] ;  /* 0x00000800010e7983 */ /* 0x001ee80000300800 */
[----:B-1----:R-:W3:Y:S01]  /*24960*/  LDL.LU R13, [R1+0xc] ;  /* 0x00000c00010d7983 */ /* 0x002ee20000300800 */
[----:B------:R-:W-:Y:S01]  /*24970*/  ISETP.GT.AND P2, PT, R3, 0x80, PT ;  /* 0x000000800300780c */ /* 0x000fe20003f44270 */
[----:B------:R-:W-:-:S03]  /*24980*/  USHF.L.U32 UR5, UR8, 0x8, URZ ;  /* 0x0000000808057899 */ /* 0x000fc6000800063f */
[C---:B------:R-:W-:Y:S01]  /*24990*/  ISETP.GT.AND P3, PT, R0.reuse, RZ, P2 ;  /* 0x000000ff0000720c */ /* 0x040fe20001764270 */
[----:B------:R-:W-:Y:S01]  /*249a0*/  USHF.L.U64.HI UR4, UR8, 0x8, UR9 ;  /* 0x0000000808047899 */ /* 0x000fe20008010209 */
[----:B------:R-:W-:Y:S01]  /*249b0*/  ISETP.GT.AND P4, PT, R0, 0x1, P2 ;  /* 0x000000010000780c */ /* 0x000fe20001784270 */
[-C--:B--2---:R-:W-:Y:S01]  /*249c0*/  FMUL R18, R18, R2.reuse ;  /* 0x0000000212127220 */ /* 0x084fe20000400000 */
[-C--:B----4-:R-:W-:Y:S01]  /*249d0*/  FMUL R12, R12, R2.reuse ;  /* 0x000000020c0c7220 */ /* 0x090fe20000400000 */
[----:B---3--:R-:W-:Y:S01]  /*249e0*/  FMUL R10, R6, R2 ;  /* 0x00000002060a7220 */ /* 0x008fe20000400000 */
[----:B------:R-:W-:-:S04]  /*249f0*/  IADD3 R6, P5, R8, UR5, RZ ;  /* 0x0000000508067c10 */ /* 0x000fc8000ffbe0ff */
[----:B------:R-:W-:Y:S02]  /*24a00*/  F2FP.F16.F32.PACK_AB R10, RZ, R10 ;  /* 0x0000000aff0a723e */ /* 0x000fe400000000ff */
[----:B------:R-:W-:Y:S02]  /*24a10*/  IADD3.X R7, R9, UR4, RZ, P5, !PT ;  /* 0x0000000409077c10 */ /* 0x000fe4000affe4ff */
[----:B------:R-:W-:-:S05]  /*24a20*/  PRMT R11, R10, 0x7610, R11 ;  /* 0x000076100a0b7816 */ /* 0x000fca000000000b */
[----:B------:R0:W-:Y:S01]  /*24a30*/  @P3 STG.E.U16 desc[UR36][R6.64], R11 ;  /* 0x0000000b06003986 */ /* 0x0001e2000c101524 */
[----:B------:R-:W-:Y:S02]  /*24a40*/  ISETP.GT.AND P3, PT, R3, 0x88, PT ;  /* 0x000000880300780c */ /* 0x000fe40003f64270 */
[----:B------:R-:W-:Y:S02]  /*24a50*/  F2FP.F16.F32.PACK_AB R10, RZ, R12 ;  /* 0x0000000cff0a723e */ /* 0x000fe400000000ff */
[C---:B------:R-:W-:Y:S02]  /*24a60*/  ISETP.GT.AND P0, PT, R0.reuse, RZ, P3 ;  /* 0x000000ff0000720c */ /* 0x040fe40001f04270 */
[----:B------:R-:W-:Y:S01]  /*24a70*/  ISETP.GT.AND P1, PT, R0, 0x1, P3 ;  /* 0x000000010000780c */ /* 0x000fe20001f24270 */
[-C--:B------:R-:W-:Y:S01]  /*24a80*/  FMUL R14, R14, R2.reuse ;  /* 0x000000020e0e7220 */ /* 0x080fe20000400000 */
[----:B------:R-:W-:Y:S01]  /*24a90*/  IADD3 R12, P6, R4, UR5, RZ ;  /* 0x00000005040c7c10 */ /* 0x000fe2000ffde0ff */
[----:B0-----:R-:W-:Y:S01]  /*24aa0*/  FMUL R11, R13, R2 ;  /* 0x000000020d0b7220 */ /* 0x001fe20000400000 */
[----:B------:R0:W-:Y:S02]  /*24ab0*/  @P4 STG.E.U16 desc[UR36][R6.64+0x2], R10 ;  /* 0x0000020a06004986 */ /* 0x0001e4000c101524 */
[----:B------:R-:W-:-:S02]  /*24ac0*/  F2FP.F16.F32.PACK_AB R14, RZ, R14 ;  /* 0x0000000eff0e723e */ /* 0x000fc400000000ff */
[----:B------:R-:W-:Y:S02]  /*24ad0*/  F2FP.F16.F32.PACK_AB R11, RZ, R11 ;  /* 0x0000000bff0b723e */ /* 0x000fe400000000ff */
[----:B------:R-:W-:Y:S02]  /*24ae0*/  IADD3.X R13, R5, UR4, RZ, P6, !PT ;  /* 0x00000004050d7c10 */ /* 0x000fe4000b7fe4ff */
[----:B------:R-:W-:Y:S02]  /*24af0*/  PRMT R19, R11, 0x7610, R19 ;  /* 0x000076100b137816 */ /* 0x000fe40000000013 */
[----:B0-----:R-:W-:Y:S01]  /*24b00*/  IADD3 R10, P5, R4, UR5, RZ ;  /* 0x00000005040a7c10 */ /* 0x001fe2000ffbe0ff */
[----:B------:R0:W-:Y:S03]  /*24b10*/  @P0 STG.E.U16 desc[UR36][R12.64], R14 ;  /* 0x0000000e0c000986 */ /* 0x0001e6000c101524 */
[----:B------:R-:W-:-:S05]  /*24b20*/  IADD3.X R11, R5, UR4, RZ, P5, !PT ;  /* 0x00000004050b7c10 */ /* 0x000fca000affe4ff */
[----:B------:R1:W-:Y:S04]  /*24b30*/  @P1 STG.E.U16 desc[UR36][R10.64+0x2], R19 ;  /* 0x000002130a001986 */ /* 0x0003e8000c101524 */
[----:B0-----:R-:W2:Y:S01]  /*24b40*/  LDL.LU R14, [R1+0x18] ;  /* 0x00001800010e7983 */ /* 0x001ea20000300800 */
[----:B------:R-:W-:-:S03]  /*24b50*/  F2FP.F16.F32.PACK_AB R12, RZ, R18 ;  /* 0x00000012ff0c723e */ /* 0x000fc600000000ff */
[----:B------:R-:W3:Y:S04]  /*24b60*/  LDL.LU R13, [R1+0x20] ;  /* 0x00002000010d7983 */ /* 0x000ee80000300800 */
[----:B------:R-:W4:Y:S04]  /*24b70*/  LDL.LU R18, [R1+0x24] ;  /* 0x0000240001127983 */ /* 0x000f280000300800 */
[----:B-1----:R-:W4:Y:S01]  /*24b80*/  LDL.LU R11, [R1+0x1c] ;  /* 0x00001c00010b7983 */ /* 0x002f220000300800 */
[C---:B------:R-:W-:Y:S02]  /*24b90*/  ISETP.GT.AND P4, PT, R0.reuse, 0x8, P2 ;  /* 0x000000080000780c */ /* 0x040fe40001784270 */
[C---:B------:R-:W-:Y:S01]  /*24ba0*/  ISETP.GT.AND P6, PT, R0.reuse, 0x9, P2 ;  /* 0x000000090000780c */ /* 0x040fe200017c4270 */
[----:B------:R-:W-:Y:S01]  /*24bb0*/  FMUL R15, R15, R2 ;  /* 0x000000020f0f7220 */ /* 0x000fe20000400000 */
[----:B------:R-:W-:-:S04]  /*24bc0*/  ISETP.GT.AND P0, PT, R0, 0x8, P3 ;  /* 0x000000080000780c */ /* 0x000fc80001f04270 */
[----:B------:R-:W-:Y:S02]  /*24bd0*/  F2FP.F16.F32.PACK_AB R15, RZ, R15 ;  /* 0x0000000fff0f723e */ /* 0x000fe400000000ff */
[----:B------:R-:W-:-:S03]  /*24be0*/  ISETP.GT.AND P1, PT, R0, 0x9, P3 ;  /* 0x000000090000780c */ /* 0x000fc60001f24270 */
[----:B------:R-:W-:Y:S04]  /*24bf0*/  @P4 STG.E.U16 desc[UR36][R6.64+0x10], R15 ;  /* 0x0000100f06004986 */ /* 0x000fe8000c101524 */
[----:B------:R0:W-:Y:S01]  /*24c00*/  @P6 STG.E.U16 desc[UR36][R6.64+0x12], R12 ;  /* 0x0000120c06006986 */ /* 0x0001e2000c101524 */
[C---:B------:R-:W-:Y:S02]  /*24c10*/  IADD3 R10, P5, R4.reuse, UR5, RZ ;  /* 0x00000005040a7c10 */ /* 0x040fe4000ffbe0ff */
[----:B0-----:R-:W-:Y:S01]  /*24c20*/  IADD3 R12, P6, R4, UR5, RZ ;  /* 0x00000005040c7c10 */ /* 0x001fe2000ffde0ff */
[-C--:B--2---:R-:W-:Y:S01]  /*24c30*/  FMUL R14, R14, R2.reuse ;  /* 0x000000020e0e7220 */ /* 0x084fe20000400000 */
[----:B---3--:R-:W-:-:S04]  /*24c40*/  FMUL R15, R13, R2 ;  /* 0x000000020d0f7220 */ /* 0x008fc80000400000 */
[----:B------:R-:W-:Y:S01]  /*24c50*/  F2FP.F16.F32.PACK_AB R14, RZ, R14 ;  /* 0x0000000eff0e723e */ /* 0x000fe200000000ff */
[----:B----4-:R-:W-:Y:S01]  /*24c60*/  FMUL R11, R11, R2 ;  /* 0x000000020b0b7220 */ /* 0x010fe20000400000 */
[----:B------:R-:W-:-:S04]  /*24c70*/  IADD3.X R13, R5, UR4, RZ, P6, !PT ;  /* 0x00000004050d7c10 */ /* 0x000fc8000b7fe4ff */
[----:B------:R-:W-:Y:S01]  /*24c80*/  F2FP.F16.F32.PACK_AB R11, RZ, R11 ;  /* 0x0000000bff0b723e */ /* 0x000fe200000000ff */
[----:B------:R-:W-:-:S03]  /*24c90*/  FMUL R18, R18, R2 ;  /* 0x0000000212127220 */ /* 0x000fc60000400000 */
[----:B------:R-:W-:Y:S02]  /*24ca0*/  PRMT R19, R11, 0x7610, R19 ;  /* 0x000076100b137816 */ /* 0x000fe40000000013 */
[----:B------:R-:W-:Y:S01]  /*24cb0*/  IADD3.X R11, R5, UR4, RZ, P5, !PT ;  /* 0x00000004050b7c10 */ /* 0x000fe2000affe4ff */
[----:B------:R0:W-:Y:S04]  /*24cc0*/  @P0 STG.E.U16 desc[UR36][R12.64+0x10], R14 ;  /* 0x0000100e0c000986 */ /* 0x0001e8000c101524 */
[----:B------:R1:W-:Y:S04]  /*24cd0*/  @P1 STG.E.U16 desc[UR36][R10.64+0x12], R19 ;  /* 0x000012130a001986 */ /* 0x0003e8000c101524 */
[----:B0-----:R-:W2:Y:S01]  /*24ce0*/  LDL.LU R14, [R1+0x28] ;  /* 0x00002800010e7983 */ /* 0x001ea20000300800 */
[----:B------:R-:W-:-:S03]  /*24cf0*/  F2FP.F16.F32.PACK_AB R12, RZ, R18 ;  /* 0x00000012ff0c723e */ /* 0x000fc600000000ff */
[----:B------:R-:W3:Y:S04]  /*24d00*/  LDL.LU R13, [R1+0x30] ;  /* 0x00003000010d7983 */ /* 0x000ee80000300800 */
[----:B------:R-:W4:Y:S04]  /*24d10*/  LDL.LU R18, [R1+0x34] ;  /* 0x0000340001127983 */ /* 0x000f280000300800 */
[----:B-1----:R-:W4:Y:S01]  /*24d20*/  LDL.LU R11, [R1+0x2c] ;  /* 0x00002c00010b7983 */ /* 0x002f220000300800 */
[C---:B------:R-:W-:Y:S02]  /*24d30*/  ISETP.GT.AND P4, PT, R0.reuse, 0x10, P2 ;  /* 0x000000100000780c */ /* 0x040fe40001784270 */
[----:B------:R-:W-:-:S02]  /*24d40*/  ISETP.GT.AND P6, PT, R0, 0x11, P2 ;  /* 0x000000110000780c */ /* 0x000fc400017c4270 */
[----:B------:R-:W-:Y:S02]  /*24d50*/  F2FP.F16.F32.PACK_AB R15, RZ, R15 ;  /* 0x0000000fff0f723e */ /* 0x000fe400000000ff */
[C---:B------:R-:W-:Y:S02]  /*24d60*/  ISETP.GT.AND P0, PT, R0.reuse, 0x10, P3 ;  /* 0x000000100000780c */ /* 0x040fe40001f04270 */
[----:B------:R-:W-:-:S05]  /*24d70*/  ISETP.GT.AND P1, PT, R0, 0x11, P3 ;  /* 0x000000110000780c */ /* 0x000fca0001f24270 */
        /* <DEDUP_REMOVED lines=144> */
[----:B-1----:R-:W2:Y:S01]  /*25680*/  LDL.LU R11, [R1+0x88] ;  /* 0x00008800010b7983 */ /* 0x002ea20000300800 */
[C---:B------:R-:W-:Y:S02]  /*25690*/  ISETP.GT.AND P4, PT, R0.reuse, 0x40, P2 ;  /* 0x000000400000780c */ /* 0x040fe40001784270 */
[----:B------:R-:W-:-:S02]  /*256a0*/  ISETP.GT.AND P6, PT, R0, 0x41, P2 ;  /* 0x000000410000780c */ /* 0x000fc400017c4270 */
[----:B------:R-:W-:Y:S02]  /*256b0*/  F2FP.F16.F32.PACK_AB R15, RZ, R15 ;  /* 0x0000000fff0f723e */ /* 0x000fe400000000ff */
[----:B------:R-:W-:-:S07]  /*256c0*/  ISETP.GT.AND P0, PT, R0, 0x40, P3 ;  /* 0x000000400000780c */ /* 0x000fce0001f04270 */
[----:B------:R-:W-:Y:S04]  /*256d0*/  @P4 STG.E.U16 desc[UR36][R6.64+0x80], R15 ;  /* 0x0000800f06004986 */ /* 0x000fe8000c101524 */
[----:B------:R0:W-:Y:S02]  /*256e0*/  @P6 STG.E.U16 desc[UR36][R6.64+0x82], R12 ;  /* 0x0000820c06006986 */ /* 0x0001e4000c101524 */
[----:B0-----:R-:W-:Y:S01]  /*256f0*/  IADD3 R12, P6, R4, UR5, RZ ;  /* 0x00000005040c7c10 */ /* 0x001fe2000ffde0ff */
[-C--:B--2---:R-:W-:Y:S01]  /*25700*/  FMUL R15, R11, R2.reuse ;  /* 0x000000020b0f7220 */ /* 0x084fe20000400000 */
[-C--:B------:R-:W-:Y:S01]  /*25710*/  FMUL R11, R14, R2.reuse ;  /* 0x000000020e0b7220 */ /* 0x080fe20000400000 */
[----:B---3--:R-:W-:Y:S01]  /*25720*/  FMUL R14, R13, R2 ;  /* 0x000000020d0e7220 */ /* 0x008fe20000400000 */
[----:B------:R-:W-:-:S02]  /*25730*/  IADD3.X R13, R5, UR4, RZ, P6, !PT ;  /* 0x00000004050d7c10 */ /* 0x000fc4000b7fe4ff */
[----:B------:R-:W-:-:S05]  /*25740*/  F2FP.F16.F32.PACK_AB R15, RZ, R15 ;  /* 0x0000000fff0f723e */ /* 0x000fca00000000ff */
[----:B------:R0:W-:Y:S04]  /*25750*/  @P0 STG.E.U16 desc[UR36][R12.64+0x80], R15 ;  /* 0x0000800f0c000986 */ /* 0x0001e8000c101524 */
[----:B0-----:R-:W2:Y:S04]  /*25760*/  LDL.LU R12, [R1+0x9c] ;  /* 0x00009c00010c7983 */ /* 0x001ea80000300800 */
[----:B------:R-:W3:Y:S04]  /*25770*/  LDL.LU R13, [R1+0xa4] ;  /* 0x0000a400010d7983 */ /* 0x000ee80000300800 */
[----:B------:R-:W3:Y:S01]  /*25780*/  LDL.LU R15, [R1+0xa8] ;  /* 0x0000a800010f7983 */ /* 0x000ee20000300800 */
[----:B------:R-:W-:-:S02]  /*25790*/  ISETP.GT.AND P1, PT, R0, 0x41, P3 ;  /* 0x000000410000780c */ /* 0x000fc40001f24270 */
[----:B------:R-:W-:Y:S01]  /*257a0*/  F2FP.F16.F32.PACK_AB R11, RZ, R11 ;  /* 0x0000000bff0b723e */ /* 0x000fe200000000ff */
[----:B----4-:R-:W-:Y:S01]  /*257b0*/  FMUL R18, R18, R2 ;  /* 0x0000000212127220 */ /* 0x010fe20000400000 */
[----:B------:R-:W-:Y:S02]  /*257c0*/  IADD3 R10, P5, R4, UR5, RZ ;  /* 0x00000005040a7c10 */ /* 0x000fe4000ffbe0ff */
[C---:B------:R-:W-:Y:S02]  /*257d0*/  ISETP.GT.AND P4, PT, R0.reuse, 0x48, P2 ;  /* 0x000000480000780c */ /* 0x040fe40001784270 */
[----:B------:R-:W-:Y:S02]  /*257e0*/  ISETP.GT.AND P6, PT, R0, 0x49, P2 ;  /* 0x000000490000780c */ /* 0x000fe400017c4270 */
[----:B------:R-:W-:Y:S02]  /*257f0*/  PRMT R19, R11, 0x7610, R19 ;  /* 0x000076100b137816 */ /* 0x000fe40000000013 */
[----:B------:R-:W-:-:S02]  /*25800*/  IADD3.X R11, R5, UR4, RZ, P5, !PT ;  /* 0x00000004050b7c10 */ /* 0x000fc4000affe4ff */
[----:B------:R-:W-:Y:S02]  /*25810*/  F2FP.F16.F32.PACK_AB R18, RZ, R18 ;  /* 0x00000012ff12723e */ /* 0x000fe400000000ff */
[----:B------:R-:W-:Y:S01]  /*25820*/  F2FP.F16.F32.PACK_AB R14, RZ, R14 ;  /* 0x0000000eff0e723e */ /* 0x000fe200000000ff */
[----:B------:R0:W-:Y:S01]  /*25830*/  @P1 STG.E.U16 desc[UR36][R10.64+0x82], R19 ;  /* 0x000082130a001986 */ /* 0x0001e2000c101524 */
[----:B------:R-:W-:-:S03]  /*25840*/  ISETP.GT.AND P0, PT, R0, 0x48, P3 ;  /* 0x000000480000780c */ /* 0x000fc60001f04270 */
[----:B------:R-:W-:Y:S01]  /*25850*/  @P4 STG.E.U16 desc[UR36][R6.64+0x90], R14 ;  /* 0x0000900e06004986 */ /* 0x000fe2000c101524 */
[----:B0-----:R-:W-:Y:S01]  /*25860*/  PRMT R10, R18, 0x7610, R10 ;  /* 0x00007610120a7816 */ /* 0x001fe2000000000a */
[----:B------:R-:W-:-:S04]  /*25870*/  FMUL R20, R20, R2 ;  /* 0x0000000214147220 */ /* 0x000fc80000400000 */
[----:B------:R0:W-:Y:S01]  /*25880*/  @P6 STG.E.U16 desc[UR36][R6.64+0x92], R10 ;  /* 0x0000920a06006986 */ /* 0x0001e2000c101524 */
[C---:B------:R-:W-:Y:S02]  /*25890*/  ISETP.GT.AND P1, PT, R0.reuse, 0x49, P3 ;  /* 0x000000490000780c */ /* 0x040fe40001f24270 */
[----:B------:R-:W-:Y:S01]  /*258a0*/  ISETP.GT.AND P4, PT, R0, 0x50, P2 ;  /* 0x000000500000780c */ /* 0x000fe20001784270 */
[----:B------:R-:W-:Y:S01]  /*258b0*/  FMUL R21, R21, R2 ;  /* 0x0000000215157220 */ /* 0x000fe20000400000 */
[----:B------:R-:W-:Y:S02]  /*258c0*/  F2FP.F16.F32.PACK_AB R20, RZ, R20 ;  /* 0x00000014ff14723e */ /* 0x000fe400000000ff */
[----:B0-----:R-:W-:-:S04]  /*258d0*/  IADD3 R10, P6, R4, UR5, RZ ;  /* 0x00000005040a7c10 */ /* 0x001fc8000ffde0ff */
[----:B------:R-:W-:Y:S02]  /*258e0*/  IADD3.X R11, R5, UR4, RZ, P6, !PT ;  /* 0x00000004050b7c10 */ /* 0x000fe4000b7fe4ff */
[C---:B------:R-:W-:Y:S02]  /*258f0*/  ISETP.GT.AND P6, PT, R0.reuse, 0x51, P2 ;  /* 0x000000510000780c */ /* 0x040fe400017c4270 */
[----:B------:R-:W-:Y:S01]  /*25900*/  F2FP.F16.F32.PACK_AB R21, RZ, R21 ;  /* 0x00000015ff15723e */ /* 0x000fe200000000ff */
[----:B------:R0:W-:Y:S01]  /*25910*/  @P0 STG.E.U16 desc[UR36][R10.64+0x90], R20 ;  /* 0x000090140a000986 */ /* 0x0001e2000c101524 */
[----:B------:R-:W-:Y:S01]  /*25920*/  ISETP.GT.AND P0, PT, R0, 0x50, P3 ;  /* 0x000000500000780c */ /* 0x000fe20001f04270 */
[----:B------:R-:W-:-:S05]  /*25930*/  FMUL R19, R231, R2 ;  /* 0x00000002e7137220 */ /* 0x000fca0000400000 */
[----:B------:R-:W-:Y:S01]  /*25940*/  F2FP.F16.F32.PACK_AB R19, RZ, R19 ;  /* 0x00000013ff13723e */ /* 0x000fe200000000ff */
[-C--:B--2---:R-:W-:Y:S01]  /*25950*/  FMUL R18, R12, R2.reuse ;  /* 0x000000020c127220 */ /* 0x084fe20000400000 */
[----:B------:R-:W-:Y:S01]  /*25960*/  IADD3 R12, P5, R4, UR5, RZ ;  /* 0x00000005040c7c10 */ /* 0x000fe2000ffbe0ff */
[----:B---3--:R-:W-:-:S03]  /*25970*/  FMUL R14, R13, R2 ;  /* 0x000000020d0e7220 */ /* 0x008fc60000400000 */
[----:B------:R-:W-:Y:S02]  /*25980*/  F2FP.F16.F32.PACK_AB R18, RZ, R18 ;  /* 0x00000012ff12723e */ /* 0x000fe400000000ff */
[----:B------:R-:W-:Y:S02]  /*25990*/  IADD3.X R13, R5, UR4, RZ, P5, !PT ;  /* 0x00000004050d7c10 */ /* 0x000fe4000affe4ff */
[----:B0-----:R-:W-:Y:S01]  /*259a0*/  F2FP.F16.F32.PACK_AB R11, RZ, R14 ;  /* 0x0000000eff0b723e */ /* 0x001fe200000000ff */
[-C--:B------:R-:W-:Y:S02]  /*259b0*/  FMUL R14, R15, R2.reuse ;  /* 0x000000020f0e7220 */ /* 0x080fe40000400000 */
[----:B------:R0:W-:Y:S04]  /*259c0*/  @P1 STG.E.U16 desc[UR36][R12.64+0x92], R18 ;  /* 0x000092120c001986 */ /* 0x0001e8000c101524 */
[----:B------:R-:W-:Y:S01]  /*259d0*/  @P4 STG.E.U16 desc[UR36][R6.64+0xa0], R21 ;  /* 0x0000a01506004986 */ /* 0x000fe2000c101524 */
[----:B------:R-:W-:-:S03]  /*259e0*/  FMUL R15, R235, R2 ;  /* 0x00000002eb0f7220 */ /* 0x000fc60000400000 */
[----:B------:R1:W-:Y:S01]  /*259f0*/  @P6 STG.E.U16 desc[UR36][R6.64+0xa2], R11 ;  /* 0x0000a20b06006986 */ /* 0x0003e2000c101524 */
[----:B------:R-:W-:Y:S02]  /*25a00*/  IADD3 R10, P6, R4, UR5, RZ ;  /* 0x00000005040a7c10 */ /* 0x000fe4000ffde0ff */
[----:B------:R-:W-:Y:S02]  /*25a10*/  ISETP.GT.AND P1, PT, R0, 0x51, P3 ;  /* 0x000000510000780c */ /* 0x000fe40001f24270 */
[----:B0-----:R-:W-:Y:S01]  /*25a20*/  F2FP.F16.F32.PACK_AB R13, RZ, R14 ;  /* 0x0000000eff0d723e */ /* 0x001fe200000000ff */
[----:B------:R-:W-:Y:S01]  /*25a30*/  FMUL R14, R232, R2 ;  /* 0x00000002e80e7220 */ /* 0x000fe20000400000 */
[----:B------:R-:W-:Y:S02]  /*25a40*/  ISETP.GT.AND P4, PT, R0, 0x58, P2 ;  /* 0x000000580000780c */ /* 0x000fe40001784270 */
[----:B------:R-:W-:Y:S02]  /*25a50*/  F2FP.F16.F32.PACK_AB R15, RZ, R15 ;  /* 0x0000000fff0f723e */ /* 0x000fe400000000ff */
[----:B-1----:R-:W-:-:S02]  /*25a60*/  IADD3.X R11, R5, UR4, RZ, P6, !PT ;  /* 0x00000004050b7c10 */ /* 0x002fc4000b7fe4ff */
[----:B------:R-:W-:Y:S02]  /*25a70*/  ISETP.GT.AND P6, PT, R0, 0x59, P2 ;  /* 0x000000590000780c */ /* 0x000fe400017c4270 */
[----:B------:R-:W-:Y:S02]  /*25a80*/  IADD3 R12, P5, R4, UR5, RZ ;  /* 0x00000005040c7c10 */ /* 0x000fe4000ffbe0ff */
[----:B------:R-:W-:Y:S02]  /*25a90*/  PRMT R20, R13, 0x7610, R20 ;  /* 0x000076100d147816 */ /* 0x000fe40000000014 */
[----:B------:R-:W-:Y:S02]  /*25aa0*/  F2FP.F16.F32.PACK_AB R14, RZ, R14 ;  /* 0x0000000eff0e723e */ /* 0x000fe400000000ff */
[----:B------:R-:W-:Y:S01]  /*25ab0*/  PRMT R21, R15, 0x7610, R21 ;  /* 0x000076100f157816 */ /* 0x000fe20000000015 */
[----:B------:R0:W-:Y:S01]  /*25ac0*/  @P0 STG.E.U16 desc[UR36][R10.64+0xa0], R20 ;  /* 0x0000a0140a000986 */ /* 0x0001e2000c101524 */
[----:B------:R-:W-:-:S02]  /*25ad0*/  IADD3.X R13, R5, UR4, RZ, P5, !PT ;  /* 0x00000004050d7c10 */ /* 0x000fc4000affe4ff */
[----:B------:R-:W-:-:S03]  /*25ae0*/  ISETP.GT.AND P0, PT, R0, 0x58, P3 ;  /* 0x000000580000780c */ /* 0x000fc60001f04270 */
[----:B------:R1:W-:Y:S01]  /*25af0*/  @P1 STG.E.U16 desc[UR36][R12.64+0xa2], R21 ;  /* 0x0000a2150c001986 */ /* 0x0003e2000c101524 */
[----:B0-----:R-:W-:Y:S01]  /*25b00*/  PRMT R11, R14, 0x7610, R11 ;  /* 0x000076100e0b7816 */ /* 0x001fe2000000000b */
[-C--:B------:R-:W-:Y:S02]  /*25b10*/  FMUL R14, R233, R2.reuse ;  /* 0x00000002e90e7220 */ /* 0x080fe40000400000 */
[----:B------:R0:W-:Y:S01]  /*25b20*/  @P4 STG.E.U16 desc[UR36][R6.64+0xb0], R19 ;  /* 0x0000b01306004986 */ /* 0x0001e2000c101524 */
[----:B------:R-:W-:-:S03]  /*25b30*/  FMUL R15, R234, R2 ;  /* 0x00000002ea0f7220 */ /* 0x000fc60000400000 */
[----:B------:R2:W-:Y:S01]  /*25b40*/  @P6 STG.E.U16 desc[UR36][R6.64+0xb2], R11 ;  /* 0x0000b20b06006986 */ /* 0x0005e2000c101524 */
[----:B------:R-:W-:Y:S01]  /*25b50*/  IADD3 R10, P6, R4, UR5, RZ ;  /* 0x00000005040a7c10 */ /* 0x000fe2000ffde0ff */
[----:B------:R-:W-:Y:S01]  /*25b60*/  FMUL R18, R227, R2 ;  /* 0x00000002e3127220 */ /* 0x000fe20000400000 */
[----:B-1----:R-:W-:Y:S01]  /*25b70*/  F2FP.F16.F32.PACK_AB R13, RZ, R14 ;  /* 0x0000000eff0d723e */ /* 0x002fe200000000ff */
[----:B------:R-:W-:Y:S01]  /*25b80*/  FMUL R14, R228, R2 ;  /* 0x00000002e40e7220 */ /* 0x000fe20000400000 */
[C---:B------:R-:W-:Y:S02]  /*25b90*/  ISETP.GT.AND P1, PT, R0.reuse, 0x59, P3 ;  /* 0x000000590000780c */ /* 0x040fe40001f24270 */
[----:B------:R-:W-:Y:S02]  /*25ba0*/  ISETP.GT.AND P4, PT, R0, 0x60, P2 ;  /* 0x000000600000780c */ /* 0x000fe40001784270 */
[----:B0-----:R-:W-:Y:S02]  /*25bb0*/  PRMT R19, R13, 0x7610, R19 ;  /* 0x000076100d137816 */ /* 0x001fe40000000013 */
[----:B--2---:R-:W-:-:S02]  /*25bc0*/  IADD3.X R11, R5, UR4, RZ, P6, !PT ;  /* 0x00000004050b7c10 */ /* 0x004fc4000b7fe4ff */
[----:B------:R-:W-:Y:S02]  /*25bd0*/  ISETP.GT.AND P6, PT, R0, 0x61, P2 ;  /* 0x000000610000780c */ /* 0x000fe400017c4270 */
[----:B------:R-:W-:Y:S02]  /*25be0*/  F2FP.F16.F32.PACK_AB R15, RZ, R15 ;  /* 0x0000000fff0f723e */ /* 0x000fe400000000ff */
[----:B------:R-:W-:Y:S02]  /*25bf0*/  IADD3 R12, P5, R4, UR5, RZ ;  /* 0x00000005040c7c10 */ /* 0x000fe4000ffbe0ff */
[----:B------:R-:W-:Y:S02]  /*25c00*/  F2FP.F16.F32.PACK_AB R18, RZ, R18 ;  /* 0x00000012ff12723e */ /* 0x000fe400000000ff */
[----:B------:R-:W-:Y:S01]  /*25c10*/  F2FP.F16.F32.PACK_AB R14, RZ, R14 ;  /* 0x0000000eff0e723e */ /* 0x000fe200000000ff */
[----:B------:R0:W-:Y:S01]  /*25c20*/  @P0 STG.E.U16 desc[UR36][R10.64+0xb0], R19 ;  /* 0x0000b0130a000986 */ /* 0x0001e2000c101524 */
[----:B------:R-:W-:-:S02]  /*25c30*/  PRMT R20, R15, 0x7610, R20 ;  /* 0x000076100f147816 */ /* 0x000fc40000000014 */
[----:B------:R-:W-:Y:S02]  /*25c40*/  IADD3.X R13, R5, UR4, RZ, P5, !PT ;  /* 0x00000004050d7c10 */ /* 0x000fe4000affe4ff */
[----:B------:R-:W-:Y:S01]  /*25c50*/  PRMT R21, R14, 0x7610, R21 ;  /* 0x000076100e157816 */ /* 0x000fe20000000015 */
[-C--:B------:R-:W-:Y:S01]  /*25c60*/  FMUL R14, R229, R2.reuse ;  /* 0x00000002e50e7220 */ /* 0x080fe20000400000 */
[-C--:B------:R-:W-:Y:S01]  /*25c70*/  FMUL R15, R230, R2.reuse ;  /* 0x00000002e60f7220 */ /* 0x080fe20000400000 */
[----:B------:R1:W-:Y:S01]  /*25c80*/  @P1 STG.E.U16 desc[UR36][R12.64+0xb2], R20 ;  /* 0x0000b2140c001986 */ /* 0x0003e2000c101524 */
[----:B0-----:R-:W-:Y:S02]  /*25c90*/  PRMT R11, R18, 0x7610, R11 ;  /* 0x00007610120b7816 */ /* 0x001fe4000000000b */
[C---:B------:R-:W-:Y:S02]  /*25ca0*/  ISETP.GT.AND P0, PT, R0.reuse, 0x60, P3 ;  /* 0x000000600000780c */ /* 0x040fe40001f04270 */
[----:B------:R-:W-:Y:S01]  /*25cb0*/  ISETP.GT.AND P1, PT, R0, 0x61, P3 ;  /* 0x000000610000780c */ /* 0x000fe20001f24270 */
[----:B------:R0:W-:Y:S04]  /*25cc0*/  @P4 STG.E.U16 desc[UR36][R6.64+0xc0], R11 ;  /* 0x0000c00b06004986 */ /* 0x0001e8000c101524 */
[----:B------:R2:W-:Y:S01]  /*25cd0*/  @P6 STG.E.U16 desc[UR36][R6.64+0xc2], R21 ;  /* 0x0000c21506006986 */ /* 0x0005e2000c101524 */
[----:B------:R-:W-:Y:S01]  /*25ce0*/  IADD3 R10, P6, R4, UR5, RZ ;  /* 0x00000005040a7c10 */ /* 0x000fe2000ffde0ff */
[----:B------:R-:W-:Y:S01]  /*25cf0*/  FMUL R18, R223, R2 ;  /* 0x00000002df127220 */ /* 0x000fe20000400000 */
[----:B-1----:R-:W-:Y:S01]  /*25d00*/  F2FP.F16.F32.PACK_AB R13, RZ, R14 ;  /* 0x0000000eff0d723e */ /* 0x002fe200000000ff */
[----:B------:R-:W-:Y:S01]  /*25d10*/  FMUL R14, R224, R2 ;  /* 0x00000002e00e7220 */ /* 0x000fe20000400000 */
[----:B------:R-:W-:-:S02]  /*25d20*/  F2FP.F16.F32.PACK_AB R15, RZ, R15 ;  /* 0x0000000fff0f723e */ /* 0x000fc400000000ff */
[----:B------:R-:W-:Y:S02]  /*25d30*/  IADD3 R12, P5, R4, UR5, RZ ;  /* 0x00000005040c7c10 */ /* 0x000fe4000ffbe0ff */
[C---:B------:R-:W-:Y:S02]  /*25d40*/  ISETP.GT.AND P4, PT, R0.reuse, 0x68, P2 ;  /* 0x000000680000780c */ /* 0x040fe40001784270 */
[----:B0-----:R-:W-:Y:S02]  /*25d50*/  IADD3.X R11, R5, UR4, RZ, P6, !PT ;  /* 0x00000004050b7c10 */ /* 0x001fe4000b7fe4ff */
[----:B------:R-:W-:Y:S02]  /*25d60*/  ISETP.GT.AND P6, PT, R0, 0x69, P2 ;  /* 0x000000690000780c */ /* 0x000fe400017c4270 */
[----:B------:R-:W-:Y:S02]  /*25d70*/  PRMT R19, R13, 0x7610, R19 ;  /* 0x000076100d137816 */ /* 0x000fe40000000013 */
[----:B------:R-:W-:-:S02]  /*25d80*/  PRMT R20, R15, 0x7610, R20 ;  /* 0x000076100f147816 */ /* 0x000fc40000000014 */
[----:B------:R-:W-:Y:S02]  /*25d90*/  IADD3.X R13, R5, UR4, RZ, P5, !PT ;  /* 0x00000004050d7c10 */ /* 0x000fe4000affe4ff */
[----:B------:R-:W-:Y:S02]  /*25da0*/  F2FP.F16.F32.PACK_AB R18, RZ, R18 ;  /* 0x00000012ff12723e */ /* 0x000fe400000000ff */
[----:B------:R-:W-:Y:S01]  /*25db0*/  F2FP.F16.F32.PACK_AB R14, RZ, R14 ;  /* 0x0000000eff0e723e */ /* 0x000fe200000000ff */
[----:B------:R-:W-:Y:S01]  /*25dc0*/  @P0 STG.E.U16 desc[UR36][R10.64+0xc0], R19 ;  /* 0x0000c0130a000986 */ /* 0x000fe2000c101524 */
[----:B--2---:R-:W-:-:S03]  /*25dd0*/  PRMT R21, R18, 0x7610, R21 ;  /* 0x0000761012157816 */ /* 0x004fc60000000015 */
[----:B------:R0:W-:Y:S01]  /*25de0*/  @P1 STG.E.U16 desc[UR36][R12.64+0xc2], R20 ;  /* 0x0000c2140c001986 */ /* 0x0001e2000c101524 */
[----:B------:R-:W-:-:S03]  /*25df0*/  ISETP.GT.AND P0, PT, R0, 0x68, P3 ;  /* 0x000000680000780c */ /* 0x000fc60001f04270 */
[----:B------:R-:W-:Y:S01]  /*25e00*/  @P4 STG.E.U16 desc[UR36][R6.64+0xd0], R21 ;  /* 0x0000d01506004986 */ /* 0x000fe2000c101524 */
[----:B0-----:R-:W-:Y:S01]  /*25e10*/  PRMT R13, R14, 0x7610, R13 ;  /* 0x000076100e0d7816 */ /* 0x001fe2000000000d */
[-C--:B------:R-:W-:Y:S01]  /*25e20*/  FMUL R14, R225, R2.reuse ;  /* 0x00000002e10e7220 */ /* 0x080fe20000400000 */
[----:B------:R-:W-:-:S03]  /*25e30*/  FMUL R15, R226, R2 ;  /* 0x00000002e20f7220 */ /* 0x000fc60000400000 */
[----:B------:R0:W-:Y:S01]  /*25e40*/  @P6 STG.E.U16 desc[UR36][R6.64+0xd2], R13 ;  /* 0x0000d20d06006986 */ /* 0x0001e2000c101524 */
[----:B------:R-:W-:Y:S01]  /*25e50*/  IADD3 R12, P6, R4, UR5, RZ ;  /* 0x00000005040c7c10 */ /* 0x000fe2000ffde0ff */
[----:B------:R-:W-:Y:S01]  /*25e60*/  FMUL R18, R219, R2 ;  /* 0x00000002db127220 */ /* 0x000fe20000400000 */
[----:B------:R-:W-:Y:S01]  /*25e70*/  F2FP.F16.F32.PACK_AB R11, RZ, R14 ;  /* 0x0000000eff0b723e */ /* 0x000fe200000000ff */
[----:B------:R-:W-:Y:S01]  /*25e80*/  FMUL R14, R220, R2 ;  /* 0x00000002dc0e7220 */ /* 0x000fe20000400000 */
[C---:B------:R-:W-:Y:S02]  /*25e90*/  ISETP.GT.AND P1, PT, R0.reuse, 0x69, P3 ;  /* 0x000000690000780c */ /* 0x040fe40001f24270 */
[----:B------:R-:W-:Y:S02]  /*25ea0*/  ISETP.GT.AND P4, PT, R0, 0x70, P2 ;  /* 0x000000700000780c */ /* 0x000fe40001784270 */
[----:B------:R-:W-:Y:S02]  /*25eb0*/  PRMT R19, R11, 0x7610, R19 ;  /* 0x000076100b137816 */ /* 0x000fe40000000013 */
[----:B0-----:R-:W-:-:S02]  /*25ec0*/  IADD3.X R13, R5, UR4, RZ, P6, !PT ;  /* 0x00000004050d7c10 */ /* 0x001fc4000b7fe4ff */
        /* <DEDUP_REMOVED lines=58> */
[----:B------:R-:W-:Y:S01]  /*26270*/  ISETP.GT.AND P0, PT, R0, 0x80, P3 ;  /* 0x000000800000780c */ /* 0x000fe20001f04270 */
[----:B------:R1:W-:Y:S01]  /*26280*/  @P1 STG.E.U16 desc[UR36][R12.64+0xf2], R20 ;  /* 0x0000f2140c001986 */ /* 0x0003e2000c101524 */
[----:B0-----:R-:W-:Y:S01]  /*26290*/  PRMT R11, R18, 0x7610, R11 ;  /* 0x00007610120b7816 */ /* 0x001fe2000000000b */
[----:B------:R-:W-:-:S04]  /*262a0*/  FMUL R15, R214, R2 ;  /* 0x00000002d60f7220 */ /* 0x000fc80000400000 */
[----:B------:R0:W-:Y:S04]  /*262b0*/  @P4 STG.E.U16 desc[UR36][R6.64+0x100], R11 ;  /* 0x0001000b06004986 */ /* 0x0001e8000c101524 */
[----:B------:R2:W-:Y:S01]  /*262c0*/  @P6 STG.E.U16 desc[UR36][R6.64+0x102], R21 ;  /* 0x0001021506006986 */ /* 0x0005e2000c101524 */
[----:B------:R-:W-:Y:S01]  /*262d0*/  IADD3 R10, P6, R4, UR5, RZ ;  /* 0x00000005040a7c10 */ /* 0x000fe2000ffde0ff */
[----:B------:R-:W-:Y:S01]  /*262e0*/  FMUL R18, R207, R2 ;  /* 0x00000002cf127220 */ /* 0x000fe20000400000 */
[----:B-1----:R-:W-:Y:S01]  /*262f0*/  F2FP.F16.F32.PACK_AB R13, RZ, R14 ;  /* 0x0000000eff0d723e */ /* 0x002fe200000000ff */
[----:B------:R-:W-:Y:S01]  /*26300*/  FMUL R14, R208, R2 ;  /* 0x00000002d00e7220 */ /* 0x000fe20000400000 */
[C---:B------:R-:W-:Y:S02]  /*26310*/  ISETP.GT.AND P1, PT, R0.reuse, 0x81, P3 ;  /* 0x000000810000780c */ /* 0x040fe40001f24270 */
[----:B------:R-:W-:-:S02]  /*26320*/  ISETP.GT.AND P4, PT, R0, 0x88, P2 ;  /* 0x000000880000780c */ /* 0x000fc40001784270 */
[----:B0-----:R-:W-:Y:S02]  /*26330*/  IADD3.X R11, R5, UR4, RZ, P6, !PT ;  /* 0x00000004050b7c10 */ /* 0x001fe4000b7fe4ff */
[----:B------:R-:W-:Y:S02]  /*26340*/  ISETP.GT.AND P6, PT, R0, 0x89, P2 ;  /* 0x000000890000780c */ /* 0x000fe400017c4270 */
[----:B------:R-:W-:Y:S02]  /*26350*/  PRMT R19, R13, 0x7610, R19 ;  /* 0x000076100d137816 */ /* 0x000fe40000000013 */
[----:B------:R-:W-:Y:S02]  /*26360*/  F2FP.F16.F32.PACK_AB R15, RZ, R15 ;  /* 0x0000000fff0f723e */ /* 0x000fe400000000ff */
[----:B------:R-:W-:Y:S02]  /*26370*/  IADD3 R12, P5, R4, UR5, RZ ;  /* 0x00000005040c7c10 */ /* 0x000fe4000ffbe0ff */
[----:B------:R-:W-:-:S02]  /*26380*/  F2FP.F16.F32.PACK_AB R18, RZ, R18 ;  /* 0x00000012ff12723e */ /* 0x000fc400000000ff */
[----:B------:R-:W-:Y:S01]  /*26390*/  F2FP.F16.F32.PACK_AB R14, RZ, R14 ;  /* 0x0000000eff0e723e */ /* 0x000fe200000000ff */
[----:B------:R0:W-:Y:S01]  /*263a0*/  @P0 STG.E.U16 desc[UR36][R10.64+0x100], R19 ;  /* 0x000100130a000986 */ /* 0x0001e2000c101524 */
[----:B------:R-:W-:Y:S02]  /*263b0*/  PRMT R20, R15, 0x7610, R20 ;  /* 0x000076100f147816 */ /* 0x000fe40000000014 */
[----:B------:R-:W-:Y:S02]  /*263c0*/  IADD3.X R13, R5, UR4, RZ, P5, !PT ;  /* 0x00000004050d7c10 */ /* 0x000fe4000affe4ff */
[----:B--2---:R-:W-:Y:S01]  /*263d0*/  PRMT R21, R14, 0x7610, R21 ;  /* 0x000076100e157816 */ /* 0x004fe20000000015 */
        /* <DEDUP_REMOVED lines=172> */
[----:B------:R-:W-:Y:S01]  /*26ea0*/  FMUL R15, R182, R2 ;  /* 0x00000002b60f7220 */ /* 0x000fe20000400000 */
[----:B------:R-:W-:-:S03]  /*26eb0*/  ISETP.GT.AND P1, PT, R0, 0xc1, P3 ;  /* 0x000000c10000780c */ /* 0x000fc60001f24270 */
[----:B------:R0:W-:Y:S01]  /*26ec0*/  @P4 STG.E.U16 desc[UR36][R6.64+0x180], R11 ;  /* 0x0001800b06004986 */ /* 0x0001e2000c101524 */
[----:B------:R-:W-:Y:S01]  /*26ed0*/  FMUL R18, R175, R2 ;  /* 0x00000002af127220 */ /* 0x000fe20000400000 */
[----:B-1----:R-:W-:Y:S02]  /*26ee0*/  F2FP.F16.F32.PACK_AB R13, RZ, R14 ;  /* 0x0000000eff0d723e */ /* 0x002fe400000000ff */
[----:B------:R1:W-:Y:S01]  /*26ef0*/  @P6 STG.E.U16 desc[UR36][R6.64+0x182], R21 ;  /* 0x0001821506006986 */ /* 0x0003e2000c101524 */
[----:B------:R-:W-:Y:S01]  /*26f00*/  IADD3 R10, P6, R4, UR5, RZ ;  /* 0x00000005040a7c10 */ /* 0x000fe2000ffde0ff */
[----:B------:R-:W-:Y:S01]  /*26f10*/  FMUL R14, R176, R2 ;  /* 0x00000002b00e7220 */ /* 0x000fe20000400000 */
[----:B------:R-:W-:Y:S02]  /*26f20*/  F2FP.F16.F32.PACK_AB R15, RZ, R15 ;  /* 0x0000000fff0f723e */ /* 0x000fe400000000ff */
[----:B------:R-:W-:Y:S02]  /*26f30*/  ISETP.GT.AND P4, PT, R0, 0xc8, P2 ;  /* 0x000000c80000780c */ /* 0x000fe40001784270 */
[----:B------:R-:W-:-:S02]  /*26f40*/  IADD3 R12, P5, R4, UR5, RZ ;  /* 0x00000005040c7c10 */ /* 0x000fc4000ffbe0ff */
[----:B0-----:R-:W-:Y:S02]  /*26f50*/  IADD3.X R11, R5, UR4, RZ, P6, !PT ;  /* 0x00000004050b7c10 */ /* 0x001fe4000b7fe4ff */
[----:B------:R-:W-:Y:S02]  /*26f60*/  PRMT R19, R13, 0x7610, R19 ;  /* 0x000076100d137816 */ /* 0x000fe40000000013 */
[----:B------:R-:W-:Y:S02]  /*26f70*/  F2FP.F16.F32.PACK_AB R18, RZ, R18 ;  /* 0x00000012ff12723e */ /* 0x000fe400000000ff */
[----:B------:R-:W-:Y:S02]  /*26f80*/  ISETP.GT.AND P6, PT, R0, 0xc9, P2 ;  /* 0x000000c90000780c */ /* 0x000fe400017c4270 */
[----:B------:R-:W-:Y:S02]  /*26f90*/  PRMT R20, R15, 0x7610, R20 ;  /* 0x000076100f147816 */ /* 0x000fe40000000014 */
[----:B------:R-:W-:-:S02]  /*26fa0*/  IADD3.X R13, R5, UR4, RZ, P5, !PT ;  /* 0x00000004050d7c10 */ /* 0x000fc4000affe4ff */
[----:B------:R-:W-:Y:S01]  /*26fb0*/  F2FP.F16.F32.PACK_AB R14, RZ, R14 ;  /* 0x0000000eff0e723e */ /* 0x000fe200000000ff */
[----:B------:R0:W-:Y:S03]  /*26fc0*/  @P0 STG.E.U16 desc[UR36][R10.64+0x180], R19 ;  /* 0x000180130a000986 */ /* 0x0001e6000c101524 */
[----:B-1----:R-:W-:Y:S01]  /*26fd0*/  PRMT R21, R14, 0x7610, R21 ;  /* 0x000076100e157816 */ /* 0x002fe20000000015 */
[----:B------:R1:W-:Y:S01]  /*26fe0*/  @P1 STG.E.U16 desc[UR36][R12.64+0x182], R20 ;  /* 0x000182140c001986 */ /* 0x0003e2000c101524 */
[-C--:B------:R-:W-:Y:S01]  /*26ff0*/  FMUL R14, R177, R2.reuse ;  /* 0x00000002b10e7220 */ /* 0x080fe20000400000 */
[----:B------:R-:W-:Y:S01]  /*27000*/  ISETP.GT.AND P1, PT, R0, 0xc8, P3 ;  /* 0x000000c80000780c */ /* 0x000fe20001f24270 */
[----:B------:R-:W-:Y:S01]  /*27010*/  FMUL R15, R178, R2 ;  /* 0x00000002b20f7220 */ /* 0x000fe20000400000 */
[----:B0-----:R-:W-:Y:S02]  /*27020*/  PRMT R11, R18, 0x7610, R11 ;  /* 0x00007610120b7816 */ /* 0x001fe4000000000b */
[----:B------:R-:W-:-:S02]  /*27030*/  IADD3 R10, P0, R4, UR5, RZ ;  /* 0x00000005040a7c10 */ /* 0x000fc4000ff1e0ff */
[----:B-1----:R-:W-:Y:S01]  /*27040*/  F2FP.F16.F32.PACK_AB R13, RZ, R14 ;  /* 0x0000000eff0d723e */ /* 0x002fe200000000ff */
[----:B------:R0:W-:Y:S01]  /*27050*/  @P4 STG.E.U16 desc[UR36][R6.64+0x190], R11 ;  /* 0x0001900b06004986 */ /* 0x0001e2000c101524 */
[----:B------:R-:W-:Y:S01]  /*27060*/  ISETP.GT.AND P4, PT, R0, 0xc9, P3 ;  /* 0x000000c90000780c */ /* 0x000fe20001f84270 */
[-C--:B------:R-:W-:Y:S01]  /*27070*/  FMUL R14, R172, R2.reuse ;  /* 0x00000002ac0e7220 */ /* 0x080fe20000400000 */
[----:B------:R-:W-:Y:S01]  /*27080*/  ISETP.GT.AND P5, PT, R0, 0xd0, P2 ;  /* 0x000000d00000780c */ /* 0x000fe200017a4270 */
[----:B------:R-:W-:Y:S01]  /*27090*/  @P6 STG.E.U16 desc[UR36][R6.64+0x192], R21 ;  /* 0x0001921506006986 */ /* 0x000fe2000c101524 */
[----:B------:R-:W-:Y:S01]  /*270a0*/  FMUL R18, R171, R2 ;  /* 0x00000002ab127220 */ /* 0x000fe20000400000 */
[----:B------:R-:W-:Y:S02]  /*270b0*/  F2FP.F16.F32.PACK_AB R15, RZ, R15 ;  /* 0x0000000fff0f723e */ /* 0x000fe400000000ff */
[----:B------:R-:W-:Y:S02]  /*270c0*/  IADD3 R12, P6, R4, UR5, RZ ;  /* 0x00000005040c7c10 */ /* 0x000fe4000ffde0ff */
[----:B0-----:R-:W-:-:S02]  /*270d0*/  IADD3.X R11, R5, UR4, RZ, P0, !PT ;  /* 0x00000004050b7c10 */ /* 0x001fc400087fe4ff */
[----:B------:R-:W-:Y:S02]  /*270e0*/  ISETP.GT.AND P0, PT, R0, 0xd1, P2 ;  /* 0x000000d10000780c */ /* 0x000fe40001704270 */
[----:B------:R-:W-:Y:S02]  /*270f0*/  PRMT R19, R13, 0x7610, R19 ;  /* 0x000076100d137816 */ /* 0x000fe40000000013 */
[----:B------:R-:W-:Y:S02]  /*27100*/  F2FP.F16.F32.PACK_AB R14, RZ, R14 ;  /* 0x0000000eff0e723e */ /* 0x000fe400000000ff */
[----:B------:R-:W-:Y:S01]  /*27110*/  PRMT R20, R15, 0x7610, R20 ;  /* 0x000076100f147816 */ /* 0x000fe20000000014 */
[----:B------:R0:W-:Y:S01]  /*27120*/  @P1 STG.E.U16 desc[UR36][R10.64+0x190], R19 ;  /* 0x000190130a001986 */ /* 0x0001e2000c101524 */
[----:B------:R-:W-:Y:S02]  /*27130*/  IADD3.X R13, R5, UR4, RZ, P6, !PT ;  /* 0x00000004050d7c10 */ /* 0x000fe4000b7fe4ff */
[----:B------:R-:W-:-:S02]  /*27140*/  F2FP.F16.F32.PACK_AB R18, RZ, R18 ;  /* 0x00000012ff12723e */ /* 0x000fc400000000ff */
[----:B------:R-:W-:Y:S01]  /*27150*/  ISETP.GT.AND P1, PT, R0, 0xd0, P3 ;  /* 0x000000d00000780c */ /* 0x000fe20001f24270 */
[----:B------:R1:W-:Y:S01]  /*27160*/  @P4 STG.E.U16 desc[UR36][R12.64+0x192], R20 ;  /* 0x000192140c004986 */ /* 0x0003e2000c101524 */
[----:B0-----:R-:W-:Y:S01]  /*27170*/  PRMT R11, R14, 0x7610, R11 ;  /* 0x000076100e0b7816 */ /* 0x001fe2000000000b */
[-C--:B------:R-:W-:Y:S02]  /*27180*/  FMUL R14, R173, R2.reuse ;  /* 0x00000002ad0e7220 */ /* 0x080fe40000400000 */
[----:B------:R0:W-:Y:S01]  /*27190*/  @P5 STG.E.U16 desc[UR36][R6.64+0x1a0], R18 ;  /* 0x0001a01206005986 */ /* 0x0001e2000c101524 */
[----:B------:R-:W-:Y:S01]  /*271a0*/  FMUL R15, R174, R2 ;  /* 0x00000002ae0f7220 */ /* 0x000fe20000400000 */
[----:B------:R-:W-:Y:S02]  /*271b0*/  ISETP.GT.AND P4, PT, R0, 0xd1, P3 ;  /* 0x000000d10000780c */ /* 0x000fe40001f84270 */
[----:B------:R2:W-:Y:S01]  /*271c0*/  @P0 STG.E.U16 desc[UR36][R6.64+0x1a2], R11 ;  /* 0x0001a20b06000986 */ /* 0x0005e2000c101524 */
[----:B------:R-:W-:-:S02]  /*271d0*/  IADD3 R10, P0, R4, UR5, RZ ;  /* 0x00000005040a7c10 */ /* 0x000fc4000ff1e0ff */
[----:B-1----:R-:W-:Y:S02]  /*271e0*/  F2FP.F16.F32.PACK_AB R13, RZ, R14 ;  /* 0x0000000eff0d723e */ /* 0x002fe400000000ff */
[----:B------:R-:W-:Y:S02]  /*271f0*/  F2FP.F16.F32.PACK_AB R15, RZ, R15 ;  /* 0x0000000fff0f723e */ /* 0x000fe400000000ff */
[----:B------:R-:W-:Y:S01]  /*27200*/  IADD3 R12, P5, R4, UR5, RZ ;  /* 0x00000005040c7c10 */ /* 0x000fe2000ffbe0ff */
[----:B------:R-:W-:Y:S01]  /*27210*/  FMUL R14, R167, R2 ;  /* 0x00000002a70e7220 */ /* 0x000fe20000400000 */
[----:B0-----:R-:W-:Y:S02]  /*27220*/  PRMT R18, R13, 0x7610, R18 ;  /* 0x000076100d127816 */ /* 0x001fe40000000012 */
[----:B--2---:R-:W-:Y:S02]  /*27230*/  IADD3.X R11, R5, UR4, RZ, P0, !PT ;  /* 0x00000004050b7c10 */ /* 0x004fe400087fe4ff */
[----:B------:R-:W-:-:S02]  /*27240*/  ISETP.GT.AND P0, PT, R0, 0xd8, P2 ;  /* 0x000000d80000780c */ /* 0x000fc40001704270 */
[----:B------:R-:W-:Y:S02]  /*27250*/  IADD3.X R13, R5, UR4, RZ, P5, !PT ;  /* 0x00000004050d7c10 */ /* 0x000fe4000affe4ff */
[----:B------:R-:W-:Y:S01]  /*27260*/  PRMT R19, R15, 0x7610, R19 ;  /* 0x000076100f137816 */ /* 0x000fe20000000013 */
[----:B------:R0:W-:Y:S01]  /*27270*/  @P1 STG.E.U16 desc[UR36][R10.64+0x1a0], R18 ;  /* 0x0001a0120a001986 */ /* 0x0001e2000c101524 */
[C---:B------:R-:W-:Y:S01]  /*27280*/  ISETP.GT.AND P1, PT, R0.reuse, 0xd9, P2 ;  /* 0x000000d90000780c */ /* 0x040fe20001724270 */
[----:B------:R-:W-:Y:S02]  /*27290*/  FMUL R15, R169, R2 ;  /* 0x00000002a90f7220 */ /* 0x000fe40000400000 */
[----:B------:R1:W-:Y:S01]  /*272a0*/  @P4 STG.E.U16 desc[UR36][R12.64+0x1a2], R19 ;  /* 0x0001a2130c004986 */ /* 0x0003e2000c101524 */
[----:B------:R-:W-:Y:S02]  /*272b0*/  ISETP.GT.AND P4, PT, R0, 0xd8, P3 ;  /* 0x000000d80000780c */ /* 0x000fe40001f84270 */
[----:B0-----:R-:W-:Y:S01]  /*272c0*/  F2FP.F16.F32.PACK_AB R11, RZ, R14 ;  /* 0x0000000eff0b723e */ /* 0x001fe200000000ff */
[----:B------:R-:W-:Y:S01]  /*272d0*/  FMUL R14, R168, R2 ;  /* 0x00000002a80e7220 */ /* 0x000fe20000400000 */
[----:B------:R-:W-:-:S03]  /*272e0*/  F2FP.F16.F32.PACK_AB R15, RZ, R15 ;  /* 0x0000000fff0f723e */ /* 0x000fc600000000ff */
[----:B------:R0:W-:Y:S01]  /*272f0*/  @P0 STG.E.U16 desc[UR36][R6.64+0x1b0], R11 ;  /* 0x0001b00b06000986 */ /* 0x0001e2000c101524 */
[----:B------:R-:W-:Y:S02]  /*27300*/  F2FP.F16.F32.PACK_AB R14, RZ, R14 ;  /* 0x0000000eff0e723e */ /* 0x000fe400000000ff */
[----:B------:R-:W-:Y:S02]  /*27310*/  IADD3 R10, P0, R4, UR5, RZ ;  /* 0x00000005040a7c10 */ /* 0x000fe4000ff1e0ff */
[----:B------:R-:W-:Y:S02]  /*27320*/  PRMT R18, R14, 0x7610, R18 ;  /* 0x000076100e127816 */ /* 0x000fe40000000012 */
[----:B-1----:R-:W-:Y:S01]  /*27330*/  PRMT R19, R15, 0x7610, R19 ;  /* 0x000076100f137816 */ /* 0x002fe20000000013 */
[----:B------:R-:W-:Y:S01]  /*27340*/  FMUL R13, R170, R2 ;  /* 0x00000002aa0d7220 */ /* 0x000fe20000400000 */
[----:B0-----:R-:W-:Y:S01]  /*27350*/  IADD3.X R11, R5, UR4, RZ, P0, !PT ;  /* 0x00000004050b7c10 */ /* 0x001fe200087fe4ff */
[----:B------:R-:W-:Y:S01]  /*27360*/  @P1 STG.E.U16 desc[UR36][R6.64+0x1b2], R18 ;  /* 0x0001b21206001986 */ /* 0x000fe2000c101524 */
[----:B------:R-:W-:-:S03]  /*27370*/  ISETP.GT.AND P0, PT, R0, 0xd9, P3 ;  /* 0x000000d90000780c */ /* 0x000fc60001f04270 */
[----:B------:R0:W-:Y:S01]  /*27380*/  @P4 STG.E.U16 desc[UR36][R10.64+0x1b0], R19 ;  /* 0x0001b0130a004986 */ /* 0x0001e2000c101524 */
[----:B------:R-:W-:Y:S01]  /*27390*/  IADD3 R12, P4, R4, UR5, RZ ;  /* 0x00000005040c7c10 */ /* 0x000fe2000ff9e0ff */
[-C--:B------:R-:W-:Y:S01]  /*273a0*/  FMUL R14, R163, R2.reuse ;  /* 0x00000002a30e7220 */ /* 0x080fe20000400000 */
[----:B------:R-:W-:Y:S01]  /*273b0*/  ISETP.GT.AND P1, PT, R0, 0xe0, P2 ;  /* 0x000000e00000780c */ /* 0x000fe20001724270 */
[----:B------:R-:W-:Y:S01]  /*273c0*/  FMUL R15, R164, R2 ;  /* 0x00000002a40f7220 */ /* 0x000fe20000400000 */
[----:B------:R-:W-:Y:S02]  /*273d0*/  ISETP.GT.AND P5, PT, R0, 0xe0, P3 ;  /* 0x000000e00000780c */ /* 0x000fe40001fa4270 */
[----:B------:R-:W-:Y:S02]  /*273e0*/  F2FP.F16.F32.PACK_AB R14, RZ, R14 ;  /* 0x0000000eff0e723e */ /* 0x000fe400000000ff */
[----:B0-----:R-:W-:Y:S02]  /*273f0*/  F2FP.F16.F32.PACK_AB R11, RZ, R13 ;  /* 0x0000000dff0b723e */ /* 0x001fe400000000ff */
[----:B------:R-:W-:-:S02]  /*27400*/  IADD3.X R13, R5, UR4, RZ, P4, !PT ;  /* 0x00000004050d7c10 */ /* 0x000fc4000a7fe4ff */
[----:B------:R-:W-:Y:S01]  /*27410*/  ISETP.GT.AND P4, PT, R0, 0xe1, P2 ;  /* 0x000000e10000780c */ /* 0x000fe20001784270 */
[----:B------:R-:W-:Y:S01]  /*27420*/  FMUL R10, R165, R2 ;  /* 0x00000002a50a7220 */ /* 0x000fe20000400000 */
[----:B------:R-:W-:Y:S01]  /*27430*/  PRMT R18, R14, 0x7610, R18 ;  /* 0x000076100e127816 */ /* 0x000fe20000000012 */
[----:B------:R0:W-:Y:S01]  /*27440*/  @P0 STG.E.U16 desc[UR36][R12.64+0x1b2], R11 ;  /* 0x0001b20b0c000986 */ /* 0x0001e2000c101524 */
[----:B------:R-:W-:Y:S02]  /*27450*/  F2FP.F16.F32.PACK_AB R15, RZ, R15 ;  /* 0x0000000fff0f723e */ /* 0x000fe400000000ff */
[----:B------:R-:W-:Y:S02]  /*27460*/  F2FP.F16.F32.PACK_AB R14, RZ, R10 ;  /* 0x0000000aff0e723e */ /* 0x000fe400000000ff */
[----:B------:R-:W-:Y:S01]  /*27470*/  IADD3 R10, P0, R4, UR5, RZ ;  /* 0x00000005040a7c10 */ /* 0x000fe2000ff1e0ff */
[----:B------:R-:W-:Y:S01]  /*27480*/  @P1 STG.E.U16 desc[UR36][R6.64+0x1c0], R18 ;  /* 0x0001c01206001986 */ /* 0x000fe2000c101524 */
[----:B------:R-:W-:-:S03]  /*27490*/  PRMT R19, R14, 0x7610, R19 ;  /* 0x000076100e137816 */ /* 0x000fc60000000013 */
[----:B------:R-:W-:Y:S01]  /*274a0*/  @P4 STG.E.U16 desc[UR36][R6.64+0x1c2], R15 ;  /* 0x0001c20f06004986 */ /* 0x000fe2000c101524 */
[----:B0-----:R-:W-:Y:S02]  /*274b0*/  IADD3.X R11, R5, UR4, RZ, P0, !PT ;  /* 0x00000004050b7c10 */ /* 0x001fe400087fe4ff */
[----:B------:R-:W-:Y:S01]  /*274c0*/  ISETP.GT.AND P4, PT, R0, 0xe1, P3 ;  /* 0x000000e10000780c */ /* 0x000fe20001f84270 */
[-C--:B------:R-:W-:Y:S01]  /*274d0*/  FMUL R13, R166, R2.reuse ;  /* 0x00000002a60d7220 */ /* 0x080fe20000400000 */
[C---:B------:R-:W-:Y:S01]  /*274e0*/  ISETP.GT.AND P1, PT, R3.reuse, 0x100, PT ;  /* 0x000001000300780c */ /* 0x040fe20003f24270 */
[----:B------:R0:W-:Y:S01]  /*274f0*/  @P5 STG.E.U16 desc[UR36][R10.64+0x1c0], R19 ;  /* 0x0001c0130a005986 */ /* 0x0001e2000c101524 */
[----:B------:R-:W-:Y:S01]  /*27500*/  ISETP.GT.AND P0, PT, R3, 0x108, PT ;  /* 0x000001080300780c */ /* 0x000fe20003f04270 */
[----:B------:R-:W-:Y:S01]  /*27510*/  FMUL R3, R159, R2 ;  /* 0x000000029f037220 */ /* 0x000fe20000400000 */
[----:B------:R-:W-:Y:S02]  /*27520*/  IADD3 R12, P5, R4, UR5, RZ ;  /* 0x00000005040c7c10 */ /* 0x000fe4000ffbe0ff */
[----:B------:R-:W-:-:S02]  /*27530*/  ISETP.GT.AND P6, PT, R0, 0xe8, P2 ;  /* 0x000000e80000780c */ /* 0x000fc400017c4270 */
[----:B------:R-:W-:Y:S02]  /*27540*/  F2FP.F16.F32.PACK_AB R3, RZ, R3 ;  /* 0x00000003ff03723e */ /* 0x000fe400000000ff */
[----:B0-----:R-:W-:Y:S02]  /*27550*/  F2FP.F16.F32.PACK_AB R11, RZ, R13 ;  /* 0x0000000dff0b723e */ /* 0x001fe400000000ff */
[----:B------:R-:W-:Y:S02]  /*27560*/  IADD3.X R13, R5, UR4, RZ, P5, !PT ;  /* 0x00000004050d7c10 */ /* 0x000fe4000affe4ff */
[----:B------:R-:W-:Y:S01]  /*27570*/  PRMT R15, R3, 0x7610, R15 ;  /* 0x00007610030f7816 */ /* 0x000fe2000000000f */
[-C--:B------:R-:W-:Y:S01]  /*27580*/  FMUL R3, R161, R2.reuse ;  /* 0x00000002a1037220 */ /* 0x080fe20000400000 */
[C---:B------:R-:W-:Y:S01]  /*27590*/  ISETP.GT.AND P5, PT, R0.reuse, 0xe9, P2 ;  /* 0x000000e90000780c */ /* 0x040fe200017a4270 */
[----:B------:R0:W-:Y:S01]  /*275a0*/  @P4 STG.E.U16 desc[UR36][R12.64+0x1c2], R11 ;  /* 0x0001c20b0c004986 */ /* 0x0001e2000c101524 */
[----:B------:R-:W-:Y:S01]  /*275b0*/  ISETP.GT.AND P4, PT, R0, 0xe8, P3 ;  /* 0x000000e80000780c */ /* 0x000fe20001f84270 */
[----:B------:R-:W-:Y:S01]  /*275c0*/  FMUL R14, R160, R2 ;  /* 0x00000002a00e7220 */ /* 0x000fe20000400000 */
[----:B------:R-:W-:Y:S01]  /*275d0*/  F2FP.F16.F32.PACK_AB R3, RZ, R3 ;  /* 0x00000003ff03723e */ /* 0x000fe200000000ff */
[----:B------:R-:W-:Y:S01]  /*275e0*/  @P6 STG.E.U16 desc[UR36][R6.64+0x1d0], R15 ;  /* 0x0001d00f06006986 */ /* 0x000fe2000c101524 */
[----:B------:R-:W-:-:S02]  /*275f0*/  IADD3 R10, P6, R4, UR5, RZ ;  /* 0x00000005040a7c10 */ /* 0x000fc4000ffde0ff */
[----:B------:R-:W-:Y:S02]  /*27600*/  F2FP.F16.F32.PACK_AB R14, RZ, R14 ;  /* 0x0000000eff0e723e */ /* 0x000fe400000000ff */
[----:B------:R-:W-:Y:S02]  /*27610*/  PRMT R19, R3, 0x7610, R19 ;  /* 0x0000761003137816 */ /* 0x000fe40000000013 */
[----:B0-----:R-:W-:Y:S01]  /*27620*/  IADD3.X R11, R5, UR4, RZ, P6, !PT ;  /* 0x00000004050b7c10 */ /* 0x001fe2000b7fe4ff */
[----:B------:R-:W-:Y:S01]  /*27630*/  @P5 STG.E.U16 desc[UR36][R6.64+0x1d2], R14 ;  /* 0x0001d20e06005986 */ /* 0x000fe2000c101524 */
[----:B------:R-:W-:Y:S01]  /*27640*/  FMUL R3, R162, R2 ;  /* 0x00000002a2037220 */ /* 0x000fe20000400000 */
[----:B------:R-:W-:Y:S02]  /*27650*/  IADD3 R18, P6, R4, UR5, RZ ;  /* 0x0000000504127c10 */ /* 0x000fe4000ffde0ff */
[----:B------:R0:W-:Y:S01]  /*27660*/  @P4 STG.E.U16 desc[UR36][R10.64+0x1d0], R19 ;  /* 0x0001d0130a004986 */ /* 0x0001e2000c101524 */
[----:B------:R-:W-:-:S02]  /*27670*/  ISETP.GT.AND P4, PT, R0, 0xe9, P3 ;  /* 0x000000e90000780c */ /* 0x000fc40001f84270 */
[----:B------:R-:W-:Y:S01]  /*27680*/  ISETP.GT.AND P5, PT, R0, 0xf0, P2 ;  /* 0x000000f00000780c */ /* 0x000fe200017a4270 */
[-C--:B------:R-:W-:Y:S01]  /*27690*/  FMUL R12, R155, R2.reuse ;  /* 0x000000029b0c7220 */ /* 0x080fe20000400000 */
[----:B------:R-:W-:Y:S01]  /*276a0*/  F2FP.F16.F32.PACK_AB R3, RZ, R3 ;  /* 0x00000003ff03723e */ /* 0x000fe200000000ff */
[----:B------:R-:W-:Y:S01]  /*276b0*/  FMUL R13, R156, R2 ;  /* 0x000000029c0d7220 */ /* 0x000fe20000400000 */
[----:B0-----:R-:W-:Y:S02]  /*276c0*/  IADD3.X R19, R5, UR4, RZ, P6, !PT ;  /* 0x0000000405137c10 */ /* 0x001fe4000b7fe4ff */
[----:B------:R-:W-:Y:S02]  /*276d0*/  ISETP.GT.AND P6, PT, R0, 0xf1, P2 ;  /* 0x000000f10000780c */ /* 0x000fe400017c4270 */
[----:B------:R-:W-:Y:S02]  /*276e0*/  PRMT R21, R3, 0x7610, R21 ;  /* 0x0000761003157816 */ /* 0x000fe40000000015 */
[----:B------:R-:W-:-:S02]  /*276f0*/  F2FP.F16.F32.PACK_AB R15, RZ, R12 ;  /* 0x0000000cff0f723e */ /* 0x000fc400000000ff */
[----:B------:R-:W-:Y:S01]  /*27700*/  F2FP.F16.F32.PACK_AB R20, RZ, R13 ;  /* 0x0000000dff14723e */ /* 0x000fe200000000ff */
[----:B------:R0:W-:Y:S04]  /*27710*/  @P4 STG.E.U16 desc[UR36][R18.64+0x1d2], R21 ;  /* 0x0001d21512004986 */ /* 0x0001e8000c101524 */
[----:B------:R-:W-:Y:S01]  /*27720*/  @P5 STG.E.U16 desc[UR36][R6.64+0x1e0], R15 ;  /* 0x0001e00f06005986 */ /* 0x000fe2000c101524 */
[----:B------:R-:W-:Y:S01]  /*27730*/  ISETP.GT.AND P5, PT, R0, 0xf0, P3 ;  /* 0x000000f00000780c */ /* 0x000fe20001fa4270 */
[-C--:B------:R-:W-:Y:S02]  /*27740*/  FMUL R14, R157, R2.reuse ;  /* 0x000000029d0e7220 */ /* 0x080fe40000400000 */
[----:B------:R1:W-:Y:S01]  /*27750*/  @P6 STG.E.U16 desc[UR36][R6.64+0x1e2], R20 ;  /* 0x0001e21406006986 */ /* 0x0003e2000c101524 */
[----:B------:R-:W-:Y:S01]  /*27760*/  FMUL R13, R158, R2 ;  /* 0x000000029e0d7220 */ /* 0x000fe20000400000 */
[----:B0-----:R-:W-:-:S02]  /*27770*/  IADD3 R18, P6, R4, UR5, RZ ;  /* 0x0000000504127c10 */ /* 0x001fc4000ffde0ff */
[----:B------:R-:W-:Y:S02]  /*27780*/  ISETP.GT.AND P4, PT, R0, 0xf1, P3 ;  /* 0x000000f10000780c */ /* 0x000fe40001f84270 */
[----:B------:R-:W-:Y:S02]  /*27790*/  F2FP.F16.F32.PACK_AB R14, RZ, R14 ;  /* 0x0000000eff0e723e */ /* 0x000fe400000000ff */
[----:B------:R-:W-:Y:S02]  /*277a0*/  IADD3.X R19, R5, UR4, RZ, P6, !PT ;  /* 0x0000000405137c10 */ /* 0x000fe4000b7fe4ff */
[----:B------:R-:W-:Y:S02]  /*277b0*/  F2FP.F16.F32.PACK_AB R13, RZ, R13 ;  /* 0x0000000dff0d723e */ /* 0x000fe400000000ff */
[----:B-1----:R-:W-:Y:S01]  /*277c0*/  IADD3 R20, P6, R4, UR5, RZ ;  /* 0x0000000504147c10 */ /* 0x002fe2000ffde0ff */
[----:B------:R0:W-:Y:S01]  /*277d0*/  @P5 STG.E.U16 desc[UR36][R18.64+0x1e0], R14 ;  /* 0x0001e00e12005986 */ /* 0x0001e2000c101524 */
[----:B------:R-:W-:-:S02]  /*277e0*/  ISETP.GT.AND P5, PT, R0, 0xf8, P2 ;  /* 0x000000f80000780c */ /* 0x000fc400017a4270 */
[----:B------:R-:W-:Y:S02]  /*277f0*/  PRMT R15, R13, 0x7610, R15 ;  /* 0x000076100d0f7816 */ /* 0x000fe4000000000f */
[----:B------:R-:W-:Y:S02]  /*27800*/  IADD3.X R21, R5, UR4, RZ, P6, !PT ;  /* 0x0000000405157c10 */ /* 0x000fe4000b7fe4ff */
[----:B------:R-:W-:Y:S01]  /*27810*/  ISETP.GT.AND P2, PT, R0, 0xf9, P2 ;  /* 0x000000f90000780c */ /* 0x000fe20001744270 */
[-C--:B------:R-:W-:Y:S01]  /*27820*/  FMUL R10, R22, R2.reuse ;  /* 0x00000002160a7220 */ /* 0x080fe20000400000 */
[-C--:B------:R-:W-:Y:S01]  /*27830*/  FMUL R12, R152, R2.reuse ;  /* 0x00000002980c7220 */ /* 0x080fe20000400000 */
[----:B------:R-:W-:Y:S01]  /*27840*/  FMUL R11, R23, R2 ;  /* 0x00000002170b7220 */ /* 0x000fe20000400000 */
[----:B------:R-:W-:Y:S01]  /*27850*/  @P4 STG.E.U16 desc[UR36][R20.64+0x1e2], R15 ;  /* 0x0001e20f14004986 */ /* 0x000fe2000c101524 */
[----:B------:R-:W-:Y:S02]  /*27860*/  ISETP.GT.AND P4, PT, R0, 0xf8, P3 ;  /* 0x000000f80000780c */ /* 0x000fe40001f84270 */
[----:B------:R-:W-:-:S02]  /*27870*/  F2FP.F16.F32.PACK_AB R13, RZ, R10 ;  /* 0x0000000aff0d723e */ /* 0x000fc400000000ff */
[----:B------:R-:W-:Y:S02]  /*27880*/  F2FP.F16.F32.PACK_AB R12, RZ, R12 ;  /* 0x0000000cff0c723e */ /* 0x000fe400000000ff */
[----:B------:R-:W-:Y:S02]  /*27890*/  F2FP.F16.F32.PACK_AB R11, RZ, R11 ;  /* 0x0000000bff0b723e */ /* 0x000fe400000000ff */
[----:B------:R-:W-:Y:S01]  /*278a0*/  IADD3 R10, P6, R4, UR5, RZ ;  /* 0x00000005040a7c10 */ /* 0x000fe2000ffde0ff */
[----:B------:R1:W-:Y:S01]  /*278b0*/  @P5 STG.E.U16 desc[UR36][R6.64+0x1f0], R13 ;  /* 0x0001f00d06005986 */ /* 0x0003e2000c101524 */
[----:B0-----:R-:W-:Y:S01]  /*278c0*/  PRMT R18, R12, 0x7610, R18 ;  /* 0x000076100c127816 */ /* 0x001fe20000000012 */
[----:B------:R-:W-:Y:S01]  /*278d0*/  @P2 IMAD.MOV.U32 R12, RZ, RZ, R6 ;  /* 0x000000ffff0c2224 */ /* 0x000fe200078e0006 */
[----:B------:R-:W-:Y:S02]  /*278e0*/  PRMT R19, R11, 0x7610, R19 ;  /* 0x000076100b137816 */ /* 0x000fe40000000013 */
[----:B------:R-:W-:Y:S01]  /*278f0*/  IADD3.X R11, R5, UR4, RZ, P6, !PT ;  /* 0x00000004050b7c10 */ /* 0x000fe2000b7fe4ff */
[----:B------:R-:W-:Y:S01]  /*27900*/  USHF.L.U32 UR12, UR8, 0x9, URZ ;  /* 0x00000009080c7899 */ /* 0x000fe2000800063f */
[----:B------:R-:W-:Y:S01]  /*27910*/  ISETP.GT.AND P3, PT, R0, 0xf9, P3 ;  /* 0x000000f90000780c */ /* 0x000fe20001f64270 */
[----:B-1----:R-:W-:-:S02]  /*27920*/  @P2 IMAD.MOV.U32 R13, RZ, RZ, R7 ;  /* 0x000000ffff0d2224 */ /* 0x002fc400078e0007 */
[----:B------:R-:W-:Y:S01]  /*27930*/  FMUL R3, R153, R2 ;  /* 0x0000000299037220 */ /* 0x000fe20000400000 */
[----:B------:R-:W-:Y:S02]  /*27940*/  USHF.L.U64.HI UR11, UR8, 0x9, UR9 ;  /* 0x00000009080b7899 */ /* 0x000fe40008010209 */
[----:B------:R-:W-:Y:S01]  /*27950*/  @P2 STG.E.U16 desc[UR36][R12.64+0x1f2], R19 ;  /* 0x0001f2130c002986 */ /* 0x000fe2000c101524 */
[----:B------:R-:W-:-:S03]  /*27960*/  ISETP.GT.AND P2, PT, R0, RZ, P1 ;  /* 0x000000ff0000720c */ /* 0x000fc60000f44270 */
[----:B------:R0:W-:Y:S01]  /*27970*/  @P4 STG.E.U16 desc[UR36][R10.64+0x1f0], R18 ;  /* 0x0001f0120a004986 */ /* 0x0001e2000c101524 */
[----:B------:R-:W-:Y:S01]  /*27980*/  ISETP.GT.AND P4, PT, R0, 0x1, P1 ;  /* 0x000000010000780c */ /* 0x000fe20000f84270 */
[-C--:B------:R-:W-:Y:S01]  /*27990*/  FMUL R24, R24, R2.reuse ;  /* 0x0000000218187220 */ /* 0x080fe20000400000 */
[----:B------:R-:W-:Y:S01]  /*279a0*/  IADD3 R14, P5, R4, UR5, RZ ;  /* 0x00000005040e7c10 */ /* 0x000fe2000ffbe0ff */
[----:B------:R-:W-:Y:S01]  /*279b0*/  FMUL R25, R25, R2 ;  /* 0x0000000219197220 */ /* 0x000fe20000400000 */
[----:B------:R-:W-:Y:S02]  /*279c0*/  IADD3 R6, P6, R8, UR12, RZ ;  /* 0x0000000c08067c10 */ /* 0x000fe4000ffde0ff */
[----:B------:R-:W-:Y:S02]  /*279d0*/  F2FP.F16.F32.PACK_AB R3, RZ, R3 ;  /* 0x00000003ff03723e */ /* 0x000fe400000000ff */
[----:B------:R-:W-:Y:S02]  /*279e0*/  IADD3.X R15, R5, UR4, RZ, P5, !PT ;  /* 0x00000004050f7c10 */ /* 0x000fe4000affe4ff */
[----:B------:R-:W-:-:S02]  /*279f0*/  F2FP.F16.F32.PACK_AB R24, RZ, R24 ;  /* 0x00000018ff18723e */ /* 0x000fc400000000ff */
[----:B------:R-:W-:Y:S02]  /*27a00*/  IADD3.X R7, R9, UR11, RZ, P6, !PT ;  /* 0x0000000b09077c10 */ /* 0x000fe4000b7fe4ff */
[----:B------:R-:W-:Y:S01]  /*27a10*/  F2FP.F16.F32.PACK_AB R25, RZ, R25 ;  /* 0x00000019ff19723e */ /* 0x000fe200000000ff */
[----:B------:R-:W-:Y:S01]  /*27a20*/  @P3 STG.E.U16 desc[UR36][R14.64+0x1f2], R3 ;  /* 0x0001f2030e003986 */ /* 0x000fe2000c101524 */
[----:B------:R-:W-:Y:S02]  /*27a30*/  ISETP.GT.AND P5, PT, R0, RZ, P0 ;  /* 0x000000ff0000720c */ /* 0x000fe400007a4270 */
[----:B------:R-:W-:Y:S01]  /*27a40*/  IADD3 R8, P6, R4, UR12, RZ ;  /* 0x0000000c04087c10 */ /* 0x000fe2000ffde0ff */
[----:B------:R-:W-:Y:S01]  /*27a50*/  @P2 STG.E.U16 desc[UR36][R6.64], R24 ;  /* 0x0000001806002986 */ /* 0x000fe2000c101524 */
[----:B------:R-:W-:-:S03]  /*27a60*/  ISETP.GT.AND P3, PT, R0, 0x8, P1 ;  /* 0x000000080000780c */ /* 0x000fc60000f64270 */
[----:B------:R-:W-:Y:S01]  /*27a70*/  @P4 STG.E.U16 desc[UR36][R6.64+0x2], R25 ;  /* 0x0000021906004986 */ /* 0x000fe2000c101524 */
[----:B------:R-:W-:Y:S01]  /*27a80*/  ISETP.GT.AND P4, PT, R0, 0x1, P0 ;  /* 0x000000010000780c */ /* 0x000fe20000784270 */
[-C--:B------:R-:W-:Y:S01]  /*27a90*/  FMUL R26, R26, R2.reuse ;  /* 0x000000021a1a7220 */ /* 0x080fe20000400000 */
[----:B------:R-:W-:Y:S01]  /*27aa0*/  ISETP.GT.AND P2, PT, R0, 0x9, P1 ;  /* 0x000000090000780c */ /* 0x000fe20000f44270 */
[-C--:B------:R-:W-:Y:S01]  /*27ab0*/  FMUL R27, R27, R2.reuse ;  /* 0x000000021b1b7220 */ /* 0x080fe20000400000 */
[----:B------:R-:W-:Y:S01]  /*27ac0*/  IADD3.X R9, R5, UR11, RZ, P6, !PT ;  /* 0x0000000b05097c10 */ /* 0x000fe2000b7fe4ff */
[-C--:B------:R-:W-:Y:S01]  /*27ad0*/  FMUL R28, R28, R2.reuse ;  /* 0x000000021c1c7220 */ /* 0x080fe20000400000 */
[----:B0-----:R-:W-:Y:S01]  /*27ae0*/  IADD3 R10, P6, R4, UR12, RZ ;  /* 0x0000000c040a7c10 */ /* 0x001fe2000ffde0ff */
[----:B------:R-:W-:Y:S01]  /*27af0*/  FMUL R29, R29, R2 ;  /* 0x000000021d1d7220 */ /* 0x000fe20000400000 */
[----:B------:R-:W-:Y:S02]  /*27b00*/  F2FP.F16.F32.PACK_AB R26, RZ, R26 ;  /* 0x0000001aff1a723e */ /* 0x000fe400000000ff */
[----:B------:R-:W-:-:S02]  /*27b10*/  F2FP.F16.F32.PACK_AB R27, RZ, R27 ;  /* 0x0000001bff1b723e */ /* 0x000fc400000000ff */
[----:B------:R-:W-:Y:S02]  /*27b20*/  IADD3.X R11, R5, UR11, RZ, P6, !PT ;  /* 0x0000000b050b7c10 */ /* 0x000fe4000b7fe4ff */
[----:B------:R-:W-:Y:S02]  /*27b30*/  F2FP.F16.F32.PACK_AB R28, RZ, R28 ;  /* 0x0000001cff1c723e */ /* 0x000fe400000000ff */
[----:B------:R-:W-:Y:S01]  /*27b40*/  F2FP.F16.F32.PACK_AB R29, RZ, R29 ;  /* 0x0000001dff1d723e */ /* 0x000fe200000000ff */
[----:B------:R0:W-:Y:S01]  /*27b50*/  @P5 STG.E.U16 desc[UR36][R8.64], R26 ;  /* 0x0000001a08005986 */ /* 0x0001e2000c101524 */
[----:B------:R-:W-:-:S03]  /*27b60*/  ISETP.GT.AND P5, PT, R0, 0x8, P0 ;  /* 0x000000080000780c */ /* 0x000fc600007a4270 */
[----:B------:R1:W-:Y:S01]  /*27b70*/  @P4 STG.E.U16 desc[UR36][R10.64+0x2], R27 ;  /* 0x0000021b0a004986 */ /* 0x0003e2000c101524 */
[----:B------:R-:W-:Y:S01]  /*27b80*/  ISETP.GT.AND P4, PT, R0, 0x9, P0 ;  /* 0x000000090000780c */ /* 0x000fe20000784270 */
[-C--:B------:R-:W-:Y:S02]  /*27b90*/  FMUL R30, R30, R2.reuse ;  /* 0x000000021e1e7220 */ /* 0x080fe40000400000 */
[----:B------:R-:W-:Y:S01]  /*27ba0*/  @P3 STG.E.U16 desc[UR36][R6.64+0x10], R28 ;  /* 0x0000101c06003986 */ /* 0x000fe2000c101524 */
[----:B------:R-:W-:Y:S02]  /*27bb0*/  ISETP.GT.AND P3, PT, R0, 0x10, P1 ;  /* 0x000000100000780c */ /* 0x000fe40000f64270 */
[----:B0-----:R-:W-:Y:S01]  /*27bc0*/  IADD3 R8, P6, R4, UR12, RZ ;  /* 0x0000000c04087c10 */ /* 0x001fe2000ffde0ff */
[----:B------:R-:W-:Y:S01]  /*27bd0*/  @P2 STG.E.U16 desc[UR36][R6.64+0x12], R29 ;  /* 0x0000121d06002986 */ /* 0x000fe2000c101524 */
[----:B------:R-:W-:Y:S01]  /*27be0*/  ISETP.GT.AND P2, PT, R0, 0x11, P1 ;  /* 0x000000110000780c */ /* 0x000fe20000f44270 */
[-C--:B------:R-:W-:Y:S01]  /*27bf0*/  FMUL R31, R31, R2.reuse ;  /* 0x000000021f1f7220 */ /* 0x080fe20000400000 */
[----:B------:R-:W-:Y:S01]  /*27c00*/  IADD3.X R9, R5, UR11, RZ, P6, !PT ;  /* 0x0000000b05097c10 */ /* 0x000fe2000b7fe4ff */
[-C--:B------:R-:W-:Y:S01]  /*27c10*/  FMUL R32, R32, R2.reuse ;  /* 0x0000000220207220 */ /* 0x080fe20000400000 */
[----:B-1----:R-:W-:Y:S01]  /*27c20*/  IADD3 R10, P6, R4, UR12, RZ ;  /* 0x0000000c040a7c10 */ /* 0x002fe2000ffde0ff */
[----:B------:R-:W-:Y:S01]  /*27c30*/  FMUL R33, R33, R2 ;  /* 0x0000000221217220 */ /* 0x000fe20000400000 */
[----:B------:R-:W-:-:S02]  /*27c40*/  F2FP.F16.F32.PACK_AB R30, RZ, R30 ;  /* 0x0000001eff1e723e */ /* 0x000fc400000000ff */
[----:B------:R-:W-:Y:S02]  /*27c50*/  F2FP.F16.F32.PACK_AB R31, RZ, R31 ;  /* 0x0000001fff1f723e */ /* 0x000fe400000000ff */
        /* <DEDUP_REMOVED lines=64> */
[----:B------:R-:W-:Y:S02]  /*28060*/  ISETP.GT.AND P5, PT, R0, 0x28, P0 ;  /* 0x000000280000780c */ /* 0x000fe400007a4270 */
[----:B------:R-:W-:Y:S01]  /*28070*/  IADD3 R12, P6, R4, UR12, RZ ;  /* 0x0000000c040c7c10 */ /* 0x000fe2000ffde0ff */
[----:B------:R1:W-:Y:S01]  /*28080*/  @P4 STG.E.U16 desc[UR36][R10.64+0x42], R43 ;  /* 0x0000422b0a004986 */ /* 0x0003e2000c101524 */
[----:B------:R-:W-:Y:S01]  /*28090*/  ISETP.GT.AND P4, PT, R0, 0x29, P0 ;  /* 0x000000290000780c */ /* 0x000fe20000784270 */
[----:B------:R-:W-:-:S02]  /*280a0*/  FMUL R46, R46, R2 ;  /* 0x000000022e2e7220 */ /* 0x000fc40000400000 */
[----:B------:R-:W-:Y:S01]  /*280b0*/  @P3 STG.E.U16 desc[UR36][R6.64+0x50], R44 ;  /* 0x0000502c06003986 */ /* 0x000fe2000c101524 */
[C---:B------:R-:W-:Y:S01]  /*280c0*/  ISETP.GT.AND P3, PT, R0.reuse, 0x30, P1 ;  /* 0x000000300000780c */ /* 0x040fe20000f64270 */
[-C--:B------:R-:W-:Y:S02]  /*280d0*/  FMUL R47, R47, R2.reuse ;  /* 0x000000022f2f7220 */ /* 0x080fe40000400000 */
[----:B------:R-:W-:Y:S01]  /*280e0*/  @P2 STG.E.U16 desc[UR36][R6.64+0x52], R45 ;  /* 0x0000522d06002986 */ /* 0x000fe2000c101524 */
[----:B------:R-:W-:Y:S01]  /*280f0*/  ISETP.GT.AND P2, PT, R0, 0x31, P1 ;  /* 0x000000310000780c */ /* 0x000fe20000f44270 */
[-C--:B------:R-:W-:Y:S01]  /*28100*/  FMUL R48, R48, R2.reuse ;  /* 0x0000000230307220 */ /* 0x080fe20000400000 */
[----:B------:R-:W-:Y:S01]  /*28110*/  IADD3.X R13, R5, UR11, RZ, P6, !PT ;  /* 0x0000000b050d7c10 */ /* 0x000fe2000b7fe4ff */
[----:B------:R-:W-:Y:S01]  /*28120*/  FMUL R49, R49, R2 ;  /* 0x0000000231317220 */ /* 0x000fe20000400000 */
[----:B0-----:R-:W-:Y:S02]  /*28130*/  IADD3 R8, P6, R4, UR12, RZ ;  /* 0x0000000c04087c10 */ /* 0x001fe4000ffde0ff */
[----:B------:R-:W-:-:S02]  /*28140*/  F2FP.F16.F32.PACK_AB R46, RZ, R46 ;  /* 0x0000002eff2e723e */ /* 0x000fc400000000ff */
[----:B------:R-:W-:Y:S02]  /*28150*/  F2FP.F16.F32.PACK_AB R47, RZ, R47 ;  /* 0x0000002fff2f723e */ /* 0x000fe400000000ff */
[----:B------:R-:W-:Y:S02]  /*28160*/  IADD3.X R9, R5, UR11, RZ, P6, !PT ;  /* 0x0000000b05097c10 */ /* 0x000fe4000b7fe4ff */
[----:B------:R-:W-:Y:S02]  /*28170*/  F2FP.F16.F32.PACK_AB R48, RZ, R48 ;  /* 0x00000030ff30723e */ /* 0x000fe400000000ff */
[----:B------:R-:W-:Y:S01]  /*28180*/  F2FP.F16.F32.PACK_AB R49, RZ, R49 ;  /* 0x00000031ff31723e */ /* 0x000fe200000000ff */
[----:B------:R-:W-:Y:S01]  /*28190*/  @P5 STG.E.U16 desc[UR36][R12.64+0x50], R46 ;  /* 0x0000502e0c005986 */ /* 0x000fe2000c101524 */
[----:B------:R-:W-:Y:S02]  /*281a0*/  ISETP.GT.AND P5, PT, R0, 0x30, P0 ;  /* 0x000000300000780c */ /* 0x000fe400007a4270 */
[----:B-1----:R-:W-:Y:S01]  /*281b0*/  IADD3 R10, P6, R4, UR12, RZ ;  /* 0x0000000c040a7c10 */ /* 0x002fe2000ffde0ff */
        /* <DEDUP_REMOVED lines=477> */
[----:B------:R0:W-:Y:S04]  /*29f90*/  @P5 STG.E.U16 desc[UR36][R10.64+0x1d0], R142 ;  /* 0x0001d08e0a005986 */ /* 0x0001e8000c101524 */
[----:B------:R1:W-:Y:S01]  /*29fa0*/  @P4 STG.E.U16 desc[UR36][R8.64+0x1d2], R143 ;  /* 0x0001d28f08004986 */ /* 0x0003e2000c101524 */
[----:B------:R-:W-:-:S03]  /*29fb0*/  ISETP.GT.AND P4, PT, R0, 0xf0, P0 ;  /* 0x000000f00000780c */ /* 0x000fc60000784270 */
[----:B------:R2:W-:Y:S01]  /*29fc0*/  @P3 STG.E.U16 desc[UR36][R6.64+0x1e0], R144 ;  /* 0x0001e09006003986 */ /* 0x0005e2000c101524 */
[----:B------:R-:W-:Y:S02]  /*29fd0*/  ISETP.GT.AND P3, PT, R0, 0xf1, P0 ;  /* 0x000000f10000780c */ /* 0x000fe40000764270 */
[----:B0-----:R-:W-:Y:S01]  /*29fe0*/  IADD3 R10, P6, R4, UR12, RZ ;  /* 0x0000000c040a7c10 */ /* 0x001fe2000ffde0ff */
[----:B------:R2:W-:Y:S01]  /*29ff0*/  @P2 STG.E.U16 desc[UR36][R6.64+0x1e2], R145 ;  /* 0x0001e29106002986 */ /* 0x0005e2000c101524 */
[----:B------:R-:W-:Y:S01]  /*2a000*/  ISETP.GT.AND P2, PT, R0, 0xf8, P1 ;  /* 0x000000f80000780c */ /* 0x000fe20000f44270 */
[-C--:B------:R-:W-:Y:S01]  /*2a010*/  FMUL R146, R146, R2.reuse ;  /* 0x0000000292927220 */ /* 0x080fe20000400000 */
[-C--:B------:R-:W-:Y:S01]  /*2a020*/  FMUL R147, R147, R2.reuse ;  /* 0x0000000293937220 */ /* 0x080fe20000400000 */
[----:B------:R-:W-:Y:S01]  /*2a030*/  IADD3.X R11, R5, UR11, RZ, P6, !PT ;  /* 0x0000000b050b7c10 */ /* 0x000fe2000b7fe4ff */
[----:B------:R-:W-:Y:S01]  /*2a040*/  FMUL R148, R148, R2 ;  /* 0x0000000294947220 */ /* 0x000fe20000400000 */
[----:B-1----:R-:W-:-:S02]  /*2a050*/  IADD3 R8, P6, R4, UR12, RZ ;  /* 0x0000000c04087c10 */ /* 0x002fc4000ffde0ff */
[----:B------:R-:W-:Y:S02]  /*2a060*/  F2FP.F16.F32.PACK_AB R146, RZ, R146 ;  /* 0x00000092ff92723e */ /* 0x000fe400000000ff */
[----:B------:R-:W-:Y:S02]  /*2a070*/  F2FP.F16.F32.PACK_AB R147, RZ, R147 ;  /* 0x00000093ff93723e */ /* 0x000fe400000000ff */
[----:B------:R-:W-:Y:S02]  /*2a080*/  IADD3.X R9, R5, UR11, RZ, P6, !PT ;  /* 0x0000000b05097c10 */ /* 0x000fe4000b7fe4ff */
[----:B------:R-:W-:Y:S02]  /*2a090*/  F2FP.F16.F32.PACK_AB R148, RZ, R148 ;  /* 0x00000094ff94723e */ /* 0x000fe400000000ff */
[C---:B------:R-:W-:Y:S01]  /*2a0a0*/  ISETP.GT.AND P1, PT, R0.reuse, 0xf9, P1 ;  /* 0x000000f90000780c */ /* 0x040fe20000f24270 */
[----:B------:R2:W-:Y:S01]  /*2a0b0*/  @P4 STG.E.U16 desc[UR36][R10.64+0x1e0], R146 ;  /* 0x0001e0920a004986 */ /* 0x0005e2000c101524 */
[C---:B------:R-:W-:Y:S01]  /*2a0c0*/  ISETP.GT.AND P5, PT, R0.reuse, 0xf8, P0 ;  /* 0x000000f80000780c */ /* 0x040fe200007a4270 */
[-C--:B------:R-:W-:Y:S01]  /*2a0d0*/  FMUL R149, R149, R2.reuse ;  /* 0x0000000295957220 */ /* 0x080fe20000400000 */
[----:B------:R-:W-:Y:S01]  /*2a0e0*/  ISETP.GT.AND P0, PT, R0, 0xf9, P0 ;  /* 0x000000f90000780c */ /* 0x000fe20000704270 */
[----:B------:R2:W-:Y:S01]  /*2a0f0*/  @P3 STG.E.U16 desc[UR36][R8.64+0x1e2], R147 ;  /* 0x0001e29308003986 */ /* 0x0005e2000c101524 */
[-C--:B------:R-:W-:Y:S01]  /*2a100*/  FMUL R150, R150, R2.reuse ;  /* 0x0000000296967220 */ /* 0x080fe20000400000 */
[C---:B------:R-:W-:Y:S01]  /*2a110*/  IADD3 R12, P3, R4.reuse, UR12, RZ ;  /* 0x0000000c040c7c10 */ /* 0x040fe2000ff7e0ff */
[----:B------:R-:W-:Y:S01]  /*2a120*/  FMUL R151, R151, R2 ;  /* 0x0000000297977220 */ /* 0x000fe20000400000 */
[----:B------:R2:W-:Y:S01]  /*2a130*/  @P2 STG.E.U16 desc[UR36][R6.64+0x1f0], R148 ;  /* 0x0001f09406002986 */ /* 0x0005e2000c101524 */
[----:B------:R-:W-:-:S02]  /*2a140*/  IADD3 R4, P2, R4, UR12, RZ ;  /* 0x0000000c04047c10 */ /* 0x000fc4000ff5e0ff */
[----:B------:R-:W-:Y:S02]  /*2a150*/  F2FP.F16.F32.PACK_AB R149, RZ, R149 ;  /* 0x00000095ff95723e */ /* 0x000fe400000000ff */
[C---:B------:R-:W-:Y:S02]  /*2a160*/  IADD3.X R13, R5.reuse, UR11, RZ, P3, !PT ;  /* 0x0000000b050d7c10 */ /* 0x040fe40009ffe4ff */
[----:B------:R-:W-:Y:S02]  /*2a170*/  F2FP.F16.F32.PACK_AB R150, RZ, R150 ;  /* 0x00000096ff96723e */ /* 0x000fe400000000ff */
[----:B------:R-:W-:Y:S02]  /*2a180*/  IADD3.X R5, R5, UR11, RZ, P2, !PT ;  /* 0x0000000b05057c10 */ /* 0x000fe400097fe4ff */
[----:B------:R-:W-:Y:S01]  /*2a190*/  F2FP.F16.F32.PACK_AB R151, RZ, R151 ;  /* 0x00000097ff97723e */ /* 0x000fe200000000ff */
[----:B------:R2:W-:Y:S04]  /*2a1a0*/  @P1 STG.E.U16 desc[UR36][R6.64+0x1f2], R149 ;  /* 0x0001f29506001986 */ /* 0x0005e8000c101524 */
[----:B------:R2:W-:Y:S04]  /*2a1b0*/  @P5 STG.E.U16 desc[UR36][R4.64+0x1f0], R150 ;  /* 0x0001f09604005986 */ /* 0x0005e8000c101524 */
[----:B------:R2:W-:Y:S02]  /*2a1c0*/  @P0 STG.E.U16 desc[UR36][R12.64+0x1f2], R151 ;  /* 0x0001f2970c000986 */ /* 0x0005e4000c101524 */
.L_x_298:
[----:B------:R-:W-:Y:S05]  /*2a1d0*/  BSYNC B0 ;  /* 0x0000000000007941 */ /* 0x000fea0003800000 */
.L_x_32:
[----:B0-2---:R-:W2:Y:S04]  /*2a1e0*/  LDL.LU R5, [R1+0x400] ;  /* 0x0004000001057983 */ /* 0x005ea80000300800 */
[----:B------:R-:W2:Y:S01]  /*2a1f0*/  LDL.LU R4, [R1+0x404] ;  /* 0x0004040001047983 */ /* 0x000ea20000300800 */
[----:B------:R-:W-:Y:S01]  /*2a200*/  ULDC UR4, c[0x0][0xc] ;  /* 0x0000030000047ab9 */ /* 0x000fe20000000800 */
[----:B------:R-:W-:Y:S01]  /*2a210*/  ULDC UR5, c[0x0][0x10] ;  /* 0x0000040000057ab9 */ /* 0x000fe20000000800 */
[----:B------:R-:W2:Y:S01]  /*2a220*/  LDC R3, c[0x0][0x14] ;  /* 0x00000500ff037b82 */ /* 0x000ea20000000800 */
[----:B------:R-:W-:Y:S01]  /*2a230*/  UIMAD.WIDE.U32 UR4, UR4, UR5, URZ ;  /* 0x00000005040472a5 */ /* 0x000fe2000f8e003f */
[----:B------:R-:W-:Y:S01]  /*2a240*/  PRMT R0, RZ, 0x7610, R0 ;  /* 0x00007610ff007816 */ /* 0x000fe20000000000 */
[----:B------:R-:W-:Y:S01]  /*2a250*/  UMOV UR43, 0xffffffff ;  /* 0xffffffff002b7882 */ /* 0x000fe20000000000 */
[----:B------:R-:W-:-:S03]  /*2a260*/  UMOV UR44, 0xffffffff ;  /* 0xffffffff002c7882 */ /* 0x000fc60000000000 */
[----:B--2---:R-:W-:-:S04]  /*2a270*/  IMAD.WIDE.U32 R4, R3, UR4, R4 ;  /* 0x0000000403047c25 */ /* 0x004fc8000f8e0004 */
[----:B------:R-:W-:Y:S01]  /*2a280*/  IMAD R3, R3, UR5, RZ ;  /* 0x0000000503037c24 */ /* 0x000fe2000f8e02ff */
[----:B------:R-:W-:Y:S01]  /*2a290*/  ULDC.64 UR4, c[0x0][0x650] ;  /* 0x0001940000047ab9 */ /* 0x000fe20000000a00 */
[----:B------:R-:W-:Y:S01]  /*2a2a0*/  IMAD.MOV.U32 R7, RZ, RZ, R4 ;  /* 0x000000ffff077224 */ /* 0x000fe200078e0004 */
[----:B------:R-:W-:Y:S01]  /*2a2b0*/  ISETP.GE.U32.AND P0, PT, R4, UR4, PT ;  /* 0x0000000404007c0c */ /* 0x000fe2000bf06070 */
[----:B------:R-:W-:-:S05]  /*2a2c0*/  IMAD.IADD R6, R5, 0x1, R3 ;  /* 0x0000000105067824 */ /* 0x000fca00078e0203 */
[----:B------:R0:W-:Y:S01]  /*2a2d0*/  STL [R1+0x400], R6 ;  /* 0x0004000601007387 */ /* 0x0001e20000100800 */
[----:B------:R-:W-:-:S03]  /*2a2e0*/  ISETP.GE.U32.AND.EX P0, PT, R6, UR5, PT, P0 ;  /* 0x0000000506007c0c */ /* 0x000fc6000bf06100 */
[----:B------:R0:W-:Y:S10]  /*2a2f0*/  STL [R1+0x404], R7 ;  /* 0x0004040701007387 */ /* 0x0001f40000100800 */
[----:B0-----:R-:W-:Y:S05]  /*2a300*/  @P0 BRA `(.L_x_299) ;  /* 0x0000000400880947 */ /* 0x001fea0003800000 */
[----:B------:R-:W0:Y:S01]  /*2a310*/  S2UR UR6, SR_CTAID.X ;  /* 0x00000000000679c3 */ /* 0x000e220000002500 */
[----:B------:R-:W-:Y:S01]  /*2a320*/  ULDC.64 UR12, c[0x0][0x628] ;  /* 0x00018a00000c7ab9 */ /* 0x000fe20000000a00 */
[----:B------:R-:W-:Y:S01]  /*2a330*/  ULDC UR4, c[0x0][0x150] ;  /* 0x0000540000047ab9 */ /* 0x000fe20000000800 */
[----:B------:R-:W-:Y:S01]  /*2a340*/  ISETP.NE.U32.AND P0, PT, RZ, UR12, PT ;  /* 0x0000000cff007c0c */ /* 0x000fe2000bf05070 */
[----:B------:R-:W-:Y:S01]  /*2a350*/  ULDC UR15, c[0x0][0x630] ;  /* 0x00018c00000f7ab9 */ /* 0x000fe20000000800 */
[C---:B------:R-:W-:Y:S01]  /*2a360*/  R2UR UR16, R7.reuse ;  /* 0x00000000071072ca */ /* 0x040fe200000e0000 */
[----:B------:R-:W-:Y:S01]  /*2a370*/  ULDC UR19, c[0x0][0x154] ;  /* 0x0000550000137ab9 */ /* 0x000fe20000000800 */
[----:B------:R-:W-:Y:S01]  /*2a380*/  ISETP.NE.AND.EX P0, PT, RZ, UR13, PT, P0 ;  /* 0x0000000dff007c0c */ /* 0x000fe2000bf05300 */
[----:B------:R-:W2:Y:S01]  /*2a390*/  S2UR UR18, SR_CTAID.Y ;  /* 0x00000000001279c3 */ /* 0x000ea20000002600 */
[----:B------:R-:W-:Y:S02]  /*2a3a0*/  R2UR UR17, R6 ;  /* 0x00000000061172ca */ /* 0x000fe400000e0000 */
[----:B------:R-:W-:-:S02]  /*2a3b0*/  R2UR UR10, R7 ;  /* 0x00000000070a72ca */ /* 0x000fc400000e0000 */
[----:B------:R-:W-:Y:S02]  /*2a3c0*/  R2UR UR11, R6 ;  /* 0x00000000060b72ca */ /* 0x000fe400000e0000 */
[----:B0-----:R-:W-:-:S05]  /*2a3d0*/  I2FP.F32.U32 R0, UR6 ;  /* 0x0000000600007c45 */ /* 0x001fca0008201000 */
[----:B------:R-:W-:-:S04]  /*2a3e0*/  FMUL R0, R0, UR4 ;  /* 0x0000000400007c20 */ /* 0x000fc80008400000 */
[----:B------:R0:W0:Y:S01]  /*2a3f0*/  F2I.U32.TRUNC.NTZ R3, R0 ;  /* 0x0000000000037305 */ /* 0x000022000020f000 */
[----:B--2---:R-:W-:Y:S05]  /*2a400*/  @!P0 BRA `(.L_x_300) ;  /* 0x0000000000308947 */ /* 0x004fea0003800000 */
        /* <DEDUP_REMOVED lines=12> */
.L_x_300:
[----:B------:R-:W-:Y:S01]  /*2a4d0*/  USHF.R.U64 UR44, UR10, UR15, UR11 ;  /* 0x0000000f0a2c7299 */ /* 0x000fe2000800120b */
[----:B0-----:R-:W-:Y:S01]  /*2a4e0*/  I2FP.F32.U32 R0, UR18 ;  /* 0x0000001200007c45 */ /* 0x001fe20008201000 */
[----:B------:R-:W-:Y:S02]  /*2a4f0*/  USHF.R.U32.HI UR4, URZ, UR15, UR11 ;  /* 0x0000000f3f047299 */ /* 0x000fe4000801160b */
[----:B------:R-:W-:Y:S02]  /*2a500*/  UIADD3 UR10, UP0, URZ, -UR44, URZ ;  /* 0x8000002c3f0a7290 */ /* 0x000fe4000ff1e03f */
[----:B------:R-:W-:Y:S01]  /*2a510*/  FMUL R0, R0, UR19 ;  /* 0x0000001300007c20 */ /* 0x000fe20008400000 */
[----:B------:R-:W-:Y:S01]  /*2a520*/  ULDC.64 UR12, c[0x0][0x620] ;  /* 0x00018800000c7ab9 */ /* 0x000fe20000000a00 */
[----:B------:R-:W-:Y:S01]  /*2a530*/  UIADD3.X UR4, URZ, ~UR4, URZ, UP0, !UPT ;  /* 0x800000043f047290 */ /* 0x000fe200087fe43f */
[----:B------:R-:W-:Y:S01]  /*2a540*/  UMOV UR8, UR16 ;  /* 0x0000001000087c82 */ /* 0x000fe20008000000 */
[----:B------:R-:W-:-:S02]  /*2a550*/  UMOV UR9, UR17 ;  /* 0x0000001100097c82 */ /* 0x000fc40008000000 */
[----:B------:R-:W-:Y:S01]  /*2a560*/  UIMAD UR4, UR4, UR12, URZ ;  /* 0x0000000c040472a4 */ /* 0x000fe2000f8e023f */
[----:B------:R-:W0:Y:S01]  /*2a570*/  F2I.U32.TRUNC.NTZ R0, R0 ;  /* 0x0000000000007305 */ /* 0x000e22000020f000 */
[----:B------:R-:W-:Y:S01]  /*2a580*/  UIMAD.WIDE.U32 UR8, UR10, UR12, UR8 ;  /* 0x0000000c0a0872a5 */ /* 0x000fe2000f8e0008 */
[----:B------:R-:W-:Y:S01]  /*2a590*/  R2UR UR12, R3 ;  /* 0x00000000030c72ca */ /* 0x000fe200000e0000 */
[----:B------:R-:W-:Y:S01]  /*2a5a0*/  UIMAD UR10, UR10, UR13, UR4 ;  /* 0x0000000d0a0a72a4 */ /* 0x000fe2000f8e0204 */
[----:B------:R-:W-:Y:S01]  /*2a5b0*/  ULDC UR11, c[0x0][0x618] ;  /* 0x00018600000b7ab9 */ /* 0x000fe20000000800 */
[----:B------:R-:W-:Y:S02]  /*2a5c0*/  ULDC UR21, c[0x0][0x658] ;  /* 0x0001960000157ab9 */ /* 0x000fe40000000800 */
[----:B------:R-:W-:Y:S01]  /*2a5d0*/  UIADD3 UR9, UR9, UR10, URZ ;  /* 0x0000000a09097290 */ /* 0x000fe2000fffe03f */
[----:B------:R-:W-:Y:S01]  /*2a5e0*/  UMOV UR15, 0xffffffff ;  /* 0xffffffff000f7882 */ /* 0x000fe20000000000 */
[----:B------:R-:W-:Y:S01]  /*2a5f0*/  ULDC.64 UR4, c[0x0][0x640] ;  /* 0x0001900000047ab9 */ /* 0x000fe20000000a00 */
[----:B------:R-:W-:Y:S01]  /*2a600*/  USHF.L.U32 UR15, UR15, UR21, URZ ;  /* 0x000000150f0f7299 */ /* 0x000fe2000800063f */
[----:B------:R-:W-:Y:S01]  /*2a610*/  ISETP.NE.U32.AND P0, PT, RZ, UR4, PT ;  /* 0x00000004ff007c0c */ /* 0x000fe2000bf05070 */
[----:B------:R-:W-:-:S02]  /*2a620*/  USHF.R.U64 UR16, UR8, UR11, UR9 ;  /* 0x0000000b08107299 */ /* 0x000fc40008001209 */
[----:B------:R-:W-:Y:S01]  /*2a630*/  USHF.R.U32.HI UR8, URZ, UR11, UR9 ;  /* 0x0000000b3f087299 */ /* 0x000fe20008011609 */
[----:B0-----:R-:W-:Y:S01]  /*2a640*/  R2UR UR14, R0 ;  /* 0x00000000000e72ca */ /* 0x001fe200000e0000 */
[----:B------:R-:W-:Y:S01]  /*2a650*/  ULDC UR17, c[0x0][0x608] ;  /* 0x0001820000117ab9 */ /* 0x000fe20000000800 */
[----:B------:R-:W-:Y:S01]  /*2a660*/  ULOP3.LUT UR42, URZ, UR15, URZ, 0x33, !UPT ;  /* 0x0000000f3f2a7292 */ /* 0x000fe2000f8e333f */
[----:B------:R-:W-:Y:S01]  /*2a670*/  ISETP.NE.AND.EX P0, PT, RZ, UR5, PT, P0 ;  /* 0x00000005ff007c0c */ /* 0x000fe2000bf05300 */
[----:B------:R-:W-:Y:S02]  /*2a680*/  USHF.R.U64 UR15, UR16, UR17, UR8 ;  /* 0x00000011100f7299 */ /* 0x000fe40008001208 */
[----:B------:R-:W-:Y:S02]  /*2a690*/  USHF.R.U32.HI UR8, URZ, UR17, UR8 ;  /* 0x000000113f087299 */ /* 0x000fe40008011608 */
[----:B------:R-:W-:Y:S02]  /*2a6a0*/  UIADD3 UR12, -UR12, URZ, URZ ;  /* 0x0000003f0c0c7290 */ /* 0x000fe4000fffe13f */
[----:B------:R-:W-:Y:S01]  /*2a6b0*/  USHF.R.U64 UR17, UR15, UR21, UR8 ;  /* 0x000000150f117299 */ /* 0x000fe20008001208 */
[----:B------:R-:W-:Y:S01]  /*2a6c0*/  UMOV UR19, 0x1 ;  /* 0x0000000100137882 */ /* 0x000fe20000000000 */
[----:B------:R-:W-:Y:S01]  /*2a6d0*/  ULDC UR13, c[0x0][0x144] ;  /* 0x00005100000d7ab9 */ /* 0x000fe20000000800 */
[----:B------:R-:W-:Y:S01]  /*2a6e0*/  ULDC UR7, c[0x0][0x600] ;  /* 0x0001800000077ab9 */ /* 0x000fe20000000800 */
[----:B------:R-:W-:-:S02]  /*2a6f0*/  USHF.L.U32 UR24, UR19, UR21, URZ ;  /* 0x0000001513187299 */ /* 0x000fc4000800063f */
[----:B------:R-:W-:Y:S02]  /*2a700*/  USHF.R.U32.HI UR8, URZ, UR21, UR8 ;  /* 0x000000153f087299 */ /* 0x000fe40008011608 */
[----:B------:R-:W-:Y:S02]  /*2a710*/  UIMAD UR21, UR13, UR12, UR6 ;  /* 0x0000000c0d1572a4 */ /* 0x000fe4000f8e0206 */
[----:B------:R-:W-:Y:S02]  /*2a720*/  UIADD3 UR20, UR7, -0x1, URZ ;  /* 0xffffffff07147890 */ /* 0x000fe4000fffe03f */
[----:B------:R-:W-:Y:S01]  /*2a730*/  UIADD3 UR19, -UR14, URZ, URZ ;  /* 0x0000003f0e137290 */ /* 0x000fe2000fffe13f */
[----:B------:R-:W-:Y:S01]  /*2a740*/  ULDC UR25, c[0x0][0x148] ;  /* 0x0000520000197ab9 */ /* 0x000fe20000000800 */
[----:B------:R-:W-:Y:S01]  /*2a750*/  ULDC UR22, c[0x0][0x648] ;  /* 0x0001920000167ab9 */ /* 0x000fe20000000800 */
[----:B------:R-:W-:Y:S01]  /*2a760*/  ULDC UR23, c[0x0][0x638] ;  /* 0x00018e0000177ab9 */ /* 0x000fe20000000800 */
        /* <DEDUP_REMOVED lines=14> */
.L_x_301:
[----:B------:R-:W-:Y:S01]  /*2a850*/  UISETP.NE.AND UP0, UPT, UR41, URZ, UPT ;  /* 0x0000003f2900728c */ /* 0x000fe2000bf05270 */
[----:B------:R-:W-:Y:S01]  /*2a860*/  IMAD.MOV.U32 R0, RZ, RZ, 0x1 ;  /* 0x00000001ff007424 */ /* 0x000fe200078e00ff */
[----:B------:R-:W-:Y:S02]  /*2a870*/  USHF.R.U64 UR4, UR6, UR22, UR8 ;  /* 0x0000001606047299 */ /* 0x000fe40008001208 */
[----:B------:R-:W-:Y:S02]  /*2a880*/  ULOP3.LUT UR42, UR15, UR42, URZ, 0xc0, !UPT ;  /* 0x0000002a0f2a7292 */ /* 0x000fe4000f8ec03f */
[----:B------:R-:W-:Y:S02]  /*2a890*/  UIADD3 UR5, -UR4, URZ, URZ ;  /* 0x0000003f04057290 */ /* 0x000fe4000fffe13f */
[----:B------:R-:W-:Y:S02]  /*2a8a0*/  UIMAD UR42, UR24, UR4, UR42 ;  /* 0x00000004182a72a4 */ /* 0x000fe4000f8e022a */
[----:B------:R-:W-:-:S02]  /*2a8b0*/  ULOP3.LUT UR16, UR16, UR20, URZ, 0xc0, !UPT ;  /* 0x0000001410107292 */ /* 0x000fc4000f8ec03f */
[----:B------:R-:W-:Y:S02]  /*2a8c0*/  @UP0 UIMAD UR21, UR25, UR19, UR18 ;  /* 0x00000013191502a4 */ /* 0x000fe4000f8e0212 */
[----:B------:R-:W-:-:S03]  /*2a8d0*/  UIMAD UR4, UR5, UR23, UR17 ;  /* 0x00000017050472a4 */ /* 0x000fc6000f8e0211 */
[----:B------:R-:W-:Y:S01]  /*2a8e0*/  ULDC UR5, c[0x0][0x610] ;  /* 0x0001840000057ab9 */ /* 0x000fe20000000800 */
[----:B------:R-:W-:Y:S02]  /*2a8f0*/  UIMAD UR4, UR4, UR7, UR16 ;  /* 0x00000007040472a4 */ /* 0x000fe4000f8e0210 */
[----:B------:R-:W-:-:S04]  /*2a900*/  UIMAD UR42, UR42, UR5, UR21 ;  /* 0x000000052a2a72a4 */ /* 0x000fc8000f8e0215 */
[----:B------:R-:W-:Y:S02]  /*2a910*/  USEL UR43, UR4, UR42, !UP0 ;  /* 0x0000002a042b7287 */ /* 0x000fe4000c000000 */
[----:B------:R-:W-:-:S12]  /*2a920*/  USEL UR42, UR42, UR4, !UP0 ;  /* 0x000000042a2a7287 */ /* 0x000fd8000c000000 */
.L_x_299:
[----:B------:R-:W-:-:S13]  /*2a930*/  LOP3.LUT P0, RZ, R0, 0xff, RZ, 0xc0, !PT ;  /* 0x000000ff00ff7812 */ /* 0x000fda000780c0ff */
[----:B------:R-:W-:Y:S05]  /*2a940*/  @P0 BRA `(.L_x_302) ;  /* 0xfffffd6800880947 */ /* 0x000fea000383ffff */
[----:B------:R-:W-:Y:S05]  /*2a950*/  EXIT ;  /* 0x000000000000794d */ /* 0x000fea0003800000 */
.L_x_7:
[----:B------:R-:W2:Y:S01]  /*2a960*/  LDL R4, [R1+0x404] ;  /* 0x0004040001047983 */ /* 0x000ea20000100800 */
[----:B------:R-:W-:-:S03]  /*2a970*/  ULDC.64 UR4, c[0x0][0x650] ;  /* 0x0001940000047ab9 */ /* 0x000fc60000000a00 */
[----:B------:R-:W3:Y:S01]  /*2a980*/  LDL R2, [R1+0x400] ;  /* 0x0004000001027983 */ /* 0x000ee20000100800 */
[----:B------:R-:W-:Y:S01]  /*2a990*/  PRMT R0, RZ, 0x7610, R0 ;  /* 0x00007610ff007816 */ /* 0x000fe20000000000 */
[----:B------:R-:W-:Y:S02]  /*2a9a0*/  IMAD.MOV.U32 R5, RZ, RZ, -0x1 ;  /* 0xffffffffff057424 */ /* 0x000fe400078e00ff */
[----:B------:R-:W-:Y:S02]  /*2a9b0*/  IMAD.MOV.U32 R3, RZ, RZ, -0x1 ;  /* 0xffffffffff037424 */ /* 0x000fe400078e00ff */
[----:B------:R-:W-:Y:S01]  /*2a9c0*/  IMAD.MOV.U32 R11, RZ, RZ, -0x1 ;  /* 0xffffffffff0b7424 */ /* 0x000fe200078e00ff */
[----:B--2---:R-:W-:-:S04]  /*2a9d0*/  ISETP.GE.U32.AND P0, PT, R4, UR4, PT ;  /* 0x0000000404007c0c */ /* 0x004fc8000bf06070 */
[----:B---3--:R-:W-:-:S13]  /*2a9e0*/  ISETP.GE.U32.AND.EX P0, PT, R2, UR5, PT, P0 ;  /* 0x0000000502007c0c */ /* 0x008fda000bf06100 */
        /* <DEDUP_REMOVED lines=21> */
.L_x_304:
[----:B------:R-:W-:Y:S01]  /*2ab40*/  USHF.R.U64 UR4, UR14, UR19, UR15 ;  /* 0x000000130e047299 */ /* 0x000fe2000800120f */
[----:B------:R-:W-:Y:S01]  /*2ab50*/  R2UR UR7, R2 ;  /* 0x00000000020772ca */ /* 0x000fe200000e0000 */
[----:B------:R-:W-:Y:S02]  /*2ab60*/  USHF.R.U32.HI UR5, URZ, UR19, UR15 ;  /* 0x000000133f057299 */ /* 0x000fe4000801160f */
[----:B------:R-:W-:Y:S01]  /*2ab70*/  UIADD3 UR13, UP0, URZ, -UR4, URZ ;  /* 0x800000043f0d7290 */ /* 0x000fe2000ff1e03f */
[----:B------:R-:W-:Y:S01]  /*2ab80*/  ULDC.64 UR14, c[0x0][0x620] ;  /* 0x00018800000e7ab9 */ /* 0x000fe20000000a00 */
[----:B------:R-:W-:Y:S02]  /*2ab90*/  UMOV UR6, UR20 ;  /* 0x0000001400067c82 */ /* 0x000fe40008000000 */
[----:B------:R-:W-:Y:S02]  /*2aba0*/  UIADD3.X UR5, URZ, ~UR5, URZ, UP0, !UPT ;  /* 0x800000053f057290 */ /* 0x000fe400087fe43f */
[----:B------:R-:W-:-:S02]  /*2abb0*/  UISETP.NE.AND UP1, UPT, UR41, URZ, UPT ;  /* 0x0000003f2900728c */ /* 0x000fc4000bf25270 */
[----:B------:R-:W-:Y:S02]  /*2abc0*/  UIMAD UR5, UR5, UR14, URZ ;  /* 0x0000000e050572a4 */ /* 0x000fe4000f8e023f */
[----:B------:R-:W-:Y:S02]  /*2abd0*/  UIMAD.WIDE.U32 UR6, UR13, UR14, UR6 ;  /* 0x0000000e0d0672a5 */ /* 0x000fe4000f8e0006 */
[----:B------:R-:W-:Y:S01]  /*2abe0*/  UIMAD UR5, UR13, UR15, UR5 ;  /* 0x0000000f0d0572a4 */ /* 0x000fe2000f8e0205 */
[----:B------:R-:W-:Y:S02]  /*2abf0*/  ULDC UR14, c[0x0][0x608] ;  /* 0x00018200000e7ab9 */ /* 0x000fe40000000800 */
[----:B------:R-:W-:Y:S01]  /*2ac00*/  ULDC UR13, c[0x0][0x618] ;  /* 0x00018600000d7ab9 */ /* 0x000fe20000000800 */
[----:B------:R-:W-:Y:S01]  /*2ac10*/  UIADD3 UR5, UR7, UR5, URZ ;  /* 0x0000000507057290 */ /* 0x000fe2000fffe03f */
[----:B------:R-:W-:Y:S01]  /*2ac20*/  ULDC UR22, c[0x0][0x658] ;  /* 0x0001960000167ab9 */ /* 0x000fe20000000800 */
[----:B------:R-:W-:-:S02]  /*2ac30*/  @UP1 UIMAD UR8, UR11, UR12, UR10 ;  /* 0x0000000c0b0812a4 */ /* 0x000fc4000f8e020a */
[----:B------:R-:W-:Y:S02]  /*2ac40*/  USHF.R.U64 UR17, UR6, UR13, UR5 ;  /* 0x0000000d06117299 */ /* 0x000fe40008001205 */
[----:B------:R-:W-:Y:S01]  /*2ac50*/  USHF.R.U32.HI UR5, URZ, UR13, UR5 ;  /* 0x0000000d3f057299 */ /* 0x000fe20008011605 */
[----:B------:R-:W-:Y:S01]  /*2ac60*/  ULDC.64 UR6, c[0x0][0x640] ;  /* 0x0001900000067ab9 */ /* 0x000fe20000000a00 */
[----:B------:R-:W-:Y:S01]  /*2ac70*/  UMOV UR10, 0xffffffff ;  /* 0xffffffff000a7882 */ /* 0x000fe20000000000 */
[----:B------:R-:W-:Y:S01]  /*2ac80*/  ISETP.NE.U32.AND P0, PT, RZ, UR6, PT ;  /* 0x00000006ff007c0c */ /* 0x000fe2000bf05070 */
[----:B------:R-:W-:Y:S02]  /*2ac90*/  USHF.R.U64 UR18, UR17, UR14, UR5 ;  /* 0x0000000e11127299 */ /* 0x000fe40008001205 */
[----:B------:R-:W-:Y:S01]  /*2aca0*/  USHF.R.U32.HI UR5, URZ, UR14, UR5 ;  /* 0x0000000e3f057299 */ /* 0x000fe20008011605 */
[----:B------:R-:W-:Y:S01]  /*2acb0*/  ISETP.NE.AND.EX P0, PT, RZ, UR7, PT, P0 ;  /* 0x00000007ff007c0c */ /* 0x000fe2000bf05300 */
[----:B------:R-:W-:-:S02]  /*2acc0*/  USHF.L.U32 UR11, UR10, UR22, URZ ;  /* 0x000000160a0b7299 */ /* 0x000fc4000800063f */
[----:B------:R-:W-:Y:S01]  /*2acd0*/  USHF.R.U64 UR19, UR18, UR22, UR5 ;  /* 0x0000001612137299 */ /* 0x000fe20008001205 */
[----:B------:R-:W-:Y:S01]  /*2ace0*/  ULDC UR20, c[0x0][0x600] ;  /* 0x0001800000147ab9 */ /* 0x000fe20000000800 */
[----:B------:R-:W-:Y:S02]  /*2acf0*/  USHF.R.U32.HI UR10, URZ, UR22, UR5 ;  /* 0x000000163f0a7299 */ /* 0x000fe40008011605 */
[----:B------:R-:W-:Y:S02]  /*2ad00*/  UIADD3 UR21, UR20, -0x1, URZ ;  /* 0xffffffff14157890 */ /* 0x000fe4000fffe03f */
[----:B------:R-:W-:Y:S01]  /*2ad10*/  ULOP3.LUT UR26, URZ, UR11, URZ, 0x33, !UPT ;  /* 0x0000000b3f1a7292 */ /* 0x000fe2000f8e333f */
        /* <DEDUP_REMOVED lines=17> */
.L_x_305:
[----:B------:R-:W-:Y:S01]  /*2ae30*/  USHF.R.U64 UR6, UR5, UR23, UR10 ;  /* 0x0000001705067299 */ /* 0x000fe2000800120a */
[----:B------:R-:W-:Y:S01]  /*2ae40*/  IMAD.MOV.U32 R0, RZ, RZ, 0x1 ;  /* 0x00000001ff007424 */ /* 0x000fe200078e00ff */
[----:B------:R-:W-:Y:S01]  /*2ae50*/  USHF.L.U32 UR25, UR25, UR22, URZ ;  /* 0x0000001619197299 */ /* 0x000fe2000800063f */
[----:B------:R-:W-:Y:S01]  /*2ae60*/  IMAD.U32 R11, RZ, RZ, UR4 ;  /* 0x00000004ff0b7e24 */ /* 0x000fe2000f8e00ff */
[----:B------:R-:W-:Y:S02]  /*2ae70*/  ULOP3.LUT UR5, UR18, UR26, URZ, 0xc0, !UPT ;  /* 0x0000001a12057292 */ /* 0x000fe4000f8ec03f */
[----:B------:R-:W-:Y:S02]  /*2ae80*/  UIADD3 UR7, -UR6, URZ, URZ ;  /* 0x0000003f06077290 */ /* 0x000fe4000fffe13f */
[----:B------:R-:W-:Y:S02]  /*2ae90*/  UIMAD UR6, UR25, UR6, UR5 ;  /* 0x00000006190672a4 */ /* 0x000fe4000f8e0205 */
[----:B------:R-:W-:-:S02]  /*2aea0*/  ULOP3.LUT UR17, UR17, UR21, URZ, 0xc0, !UPT ;  /* 0x0000001511117292 */ /* 0x000fc4000f8ec03f */
[----:B------:R-:W-:Y:S02]  /*2aeb0*/  UIMAD UR5, UR7, UR24, UR19 ;  /* 0x00000018070572a4 */ /* 0x000fe4000f8e0213 */
[----:B------:R-:W-:Y:S01]  /*2aec0*/  UISETP.NE.AND UP0, UPT, UR41, URZ, UPT ;  /* 0x0000003f2900728c */ /* 0x000fe2000bf05270 */
[----:B------:R-:W-:Y:S01]  /*2aed0*/  ULDC UR7, c[0x0][0x610] ;  /* 0x0001840000077ab9 */ /* 0x000fe20000000800 */
[----:B------:R-:W-:Y:S02]  /*2aee0*/  UIMAD UR5, UR5, UR20, UR17 ;  /* 0x00000014050572a4 */ /* 0x000fe4000f8e0211 */
[----:B------:R-:W-:-:S04]  /*2aef0*/  UIMAD UR8, UR6, UR7, UR8 ;  /* 0x00000007060872a4 */ /* 0x000fc8000f8e0208 */
[----:B------:R-:W-:Y:S02]  /*2af00*/  USEL UR6, UR5, UR8, !UP0 ;  /* 0x0000000805067287 */ /* 0x000fe4000c000000 */
[----:B------:R-:W-:-:S04]  /*2af10*/  USEL UR8, UR8, UR5, !UP0 ;  /* 0x0000000508087287 */ /* 0x000fc8000c000000 */
[----:B------:R-:W-:Y:S02]  /*2af20*/  IMAD.U32 R3, RZ, RZ, UR6 ;  /* 0x00000006ff037e24 */ /* 0x000fe4000f8e00ff */
[----:B------:R-:W-:-:S07]  /*2af30*/  IMAD.U32 R5, RZ, RZ, UR8 ;  /* 0x00000008ff057e24 */ /* 0x000fce000f8e00ff */
.L_x_303:
[----:B------:R-:W-:-:S08]  /*2af40*/  NOP ;  /* 0x0000000000007918 */ /* 0x000fd00000000000 */
[----:B0-----:R-:W0:-:S00]  /*2af50*/  USETMAXREG.DEALLOC.CTAPOOL 0x18 ;  /* 0x00000018000079c8 */ /* 0x001e0000080e0500 */
[----:B------:R-:W-:-:S13]  /*2af60*/  ISETP.NE.AND P0, PT, RZ, UR9, PT ;  /* 0x00000009ff007c0c */ /* 0x000fda000bf05270 */
[----:B------:R-:W-:Y:S05]  /*2af70*/  @P0 EXIT ;  /* 0x000000000000094d */ /* 0x000fea0003800000 */
[----:B0-----:R-:W-:Y:S01]  /*2af80*/  LOP3.LUT P0, RZ, R0, 0xff, RZ, 0xc0, !PT ;  /* 0x000000ff00ff7812 */ /* 0x001fe2000780c0ff */
[----:B------:R-:W-:Y:S02]  /*2af90*/  IMAD.MOV.U32 R0, RZ, RZ, 0x1 ;  /* 0x00000001ff007424 */ /* 0x000fe400078e00ff */
[----:B------:R-:W-:-:S10]  /*2afa0*/  IMAD.MOV.U32 R6, RZ, RZ, RZ ;  /* 0x000000ffff067224 */ /* 0x000fd400078e00ff */
[----:B------:R-:W-:Y:S05]  /*2afb0*/  @!P0 BRA `(.L_x_306) ;  /* 0x0000000c00748947 */ /* 0x000fea0003800000 */
[----:B------:R-:W0:Y:S01]  /*2afc0*/  LDC R0, c[0x0][0x28c] ;  /* 0x0000a300ff007b82 */ /* 0x000e220000000800 */
[----:B------:R-:W1:Y:S01]  /*2afd0*/  S2R R9, SR_CgaCtaId ;  /* 0x0000000000097919 */ /* 0x000e620000008800 */
[----:B------:R-:W-:Y:S01]  /*2afe0*/  ULDC UR5, c[0x0][0x658] ;  /* 0x0001960000057ab9 */ /* 0x000fe20000000800 */
[----:B------:R-:W-:Y:S01]  /*2aff0*/  UMOV UR7, 0xffffffff ;  /* 0xffffffff00077882 */ /* 0x000fe20000000000 */
[----:B------:R-:W-:Y:S01]  /*2b000*/  ULDC UR6, c[0x0][0xc] ;  /* 0x0000030000067ab9 */ /* 0x000fe20000000800 */
[----:B------:R-:W-:Y:S01]  /*2b010*/  USHF.L.U32 UR9, UR7, UR5, URZ ;  /* 0x0000000507097299 */ /* 0x000fe2000800063f */
[----:B------:R-:W-:Y:S01]  /*2b020*/  BSSY B0, `(.L_x_306) ;  /* 0x00000d6000007945 */ /* 0x000fe20003800000 */
[----:B------:R-:W-:Y:S01]  /*2b030*/  UMOV UR8, 0x1 ;  /* 0x0000000100087882 */ /* 0x000fe20000000000 */
[----:B------:R-:W-:Y:S01]  /*2b040*/  ULDC UR7, c[0x0][0x10] ;  /* 0x0000040000077ab9 */ /* 0x000fe20000000800 */
[----:B------:R-:W-:Y:S01]  /*2b050*/  USHF.L.U32 UR5, UR8, UR5, URZ ;  /* 0x0000000508057299 */ /* 0x000fe2000800063f */
[----:B------:R-:W-:Y:S01]  /*2b060*/  IMAD.MOV.U32 R8, RZ, RZ, 0x1 ;  /* 0x00000001ff087424 */ /* 0x000fe200078e00ff */
[----:B------:R-:W-:Y:S01]  /*2b070*/  UIMAD.WIDE.U32 UR6, UR6, UR7, URZ ;  /* 0x00000007060672a5 */ /* 0x000fe2000f8e003f */
[----:B------:R-:W-:Y:S01]  /*2b080*/  IMAD.MOV.U32 R6, RZ, RZ, RZ ;  /* 0x000000ffff067224 */ /* 0x000fe200078e00ff */
[----:B------:R-:W-:Y:S01]  /*2b090*/  ULDC UR8, c[0x0][0x14] ;  /* 0x0000050000087ab9 */ /* 0x000fe20000000800 */
[----:B------:R-:W-:Y:S01]  /*2b0a0*/  ULDC UR4, c[0x0][0x600] ;  /* 0x0001800000047ab9 */ /* 0x000fe20000000800 */
[----:B------:R-:W-:-:S02]  /*2b0b0*/  UIMAD.WIDE.U32 UR20, UR6, UR8, URZ ;  /* 0x00000008061472a5 */ /* 0x000fc4000f8e003f */
[----:B------:R-:W-:Y:S02]  /*2b0c0*/  UIMAD UR7, UR7, UR8, URZ ;  /* 0x00000008070772a4 */ /* 0x000fe4000f8e023f */
[----:B------:R-:W-:Y:S02]  /*2b0d0*/  ULOP3.LUT UR24, UR40, 0x2, URZ, 0xfc, !UPT ;  /* 0x0000000228187892 */ /* 0x000fe4000f8efc3f */
[----:B------:R-:W-:Y:S02]  /*2b0e0*/  UIADD3 UR4, UR4, -0x1, URZ ;  /* 0xffffffff04047890 */ /* 0x000fe4000fffe03f */
[----:B------:R-:W-:Y:S01]  /*2b0f0*/  ULOP3.LUT UR6, URZ, UR9, URZ, 0x33, !UPT ;  /* 0x000000093f067292 */ /* 0x000fe2000f8e333f */
[----:B0-----:R-:W-:Y:S01]  /*2b100*/  VIADD R0, R0, 0x3f ;  /* 0x0000003f00007836 */ /* 0x001fe20000000000 */
[----:B------:R-:W-:Y:S01]  /*2b110*/  UIADD3 UR7, UR21, UR7, URZ ;  /* 0x0000000715077290 */ /* 0x000fe2000fffe03f */
[----:B------:R-:W-:-:S03]  /*2b120*/  ULDC.64 UR22, c[0x0][0x198] ;  /* 0x0000660000167ab9 */ /* 0x000fc60000000a00 */
[----:B------:R-:W-:-:S04]  /*2b130*/  SHF.R.S32.HI R7, RZ, 0x1f, R0 ;  /* 0x0000001fff077819 */ /* 0x000fc80000011400 */
[----:B------:R-:W-:Y:S01]  /*2b140*/  LEA.HI R7, R7, R0, RZ, 0x6 ;  /* 0x0000000007077211 */ /* 0x000fe200078f30ff */
[C---:B-1----:R-:W-:Y:S02]  /*2b150*/  IMAD.SHL.U32 R16, R9.reuse, 0x80, RZ ;  /* 0x0000008009107824 */ /* 0x042fe400078e00ff */
[----:B------:R-:W-:Y:S01]  /*2b160*/  IMAD.SHL.U32 R9, R9, 0x2000, RZ ;  /* 0x0000200009097824 */ /* 0x000fe200078e00ff */
[----:B------:R-:W-:Y:S01]  /*2b170*/  SHF.R.S32.HI R7, RZ, 0x6, R7 ;  /* 0x00000006ff077819 */ /* 0x000fe20000011407 */
[----:B------:R-:W-:Y:S01]  /*2b180*/  IMAD.MOV.U32 R0, RZ, RZ, 0x1 ;  /* 0x00000001ff007424 */ /* 0x000fe200078e00ff */
[----:B------:R-:W-:Y:S02]  /*2b190*/  LOP3.LUT R16, R16, 0x80, RZ, 0xc0, !PT ;  /* 0x0000008010107812 */ /* 0x000fe400078ec0ff */
[----:B------:R-:W-:Y:S01]  /*2b1a0*/  LOP3.LUT R9, R9, 0x2000, RZ, 0xc0, !PT ;  /* 0x0000200009097812 */ /* 0x000fe200078ec0ff */
[----:B------:R-:W-:-:S07]  /*2b1b0*/  VIADD R17, R7, 0x1 ;  /* 0x0000000107117836 */ /* 0x000fce0000000000 */
.L_x_317:
[----:B------:R-:W-:-:S03]  /*2b1c0*/  UMOV UR8, 0xffffffff ;  /* 0xffffffff00087882 */ /* 0x000fc60000000000 */
[----:B------:R-:W-:Y:S05]  /*2b1d0*/  BRA.DIV UR8, `(.L_x_307) ;  /* 0x0000000e08907947 */ /* 0x000fea000b800000 */
[----:B------:R-:W-:-:S13]  /*2b1e0*/  ELECT P6, URZ, PT ;  /* 0x00000000003f782f */ /* 0x000fda00038c0000 */
.L_x_326:
[----:B------:R-:W0:Y:S01]  /*2b1f0*/  LDC R2, c[0x0][0x28c] ;  /* 0x0000a300ff027b82 */ /* 0x000e220000000800 */
[----:B------:R-:W-:Y:S01]  /*2b200*/  BSSY B1, `(.L_x_308) ;  /* 0x000003a000017945 */ /* 0x000fe20003800000 */
[----:B0-----:R-:W-:-:S13]  /*2b210*/  ISETP.LT.OR P6, PT, R2, 0x1, !P6 ;  /* 0x000000010200780c */ /* 0x001fda00077c1670 */
[----:B------:R-:W-:Y:S05]  /*2b220*/  @P6 BRA `(.L_x_309) ;  /* 0x0000000000dc6947 */ /* 0x000fea0003800000 */
[----:B------:R-:W-:Y:S02]  /*2b230*/  IMAD R2, R3, 0x100, R16 ;  /* 0x0000010003027824 */ /* 0x000fe400078e0210 */
[----:B------:R-:W-:Y:S02]  /*2b240*/  IMAD R5, R5, 0x180, RZ ;  /* 0x0000018005057824 */ /* 0x000fe400078e02ff */
[----:B------:R-:W-:Y:S02]  /*2b250*/  IMAD.MOV.U32 R12, RZ, RZ, RZ ;  /* 0x000000ffff0c7224 */ /* 0x000fe400078e00ff */
[----:B------:R-:W-:Y:S02]  /*2b260*/  IMAD.MOV.U32 R4, RZ, RZ, R17 ;  /* 0x000000ffff047224 */ /* 0x000fe400078e0011 */
[----:B------:R-:W-:Y:S02]  /*2b270*/  IMAD.MOV.U32 R3, RZ, RZ, R0 ;  /* 0x000000ffff037224 */ /* 0x000fe400078e0000 */
[----:B------:R-:W-:-:S07]  /*2b280*/  IMAD.MOV.U32 R13, RZ, RZ, R6 ;  /* 0x000000ffff0d7224 */ /* 0x000fce00078e0006 */
.L_x_312:
[----:B------:R-:W0:Y:S01]  /*2b290*/  S2R R15, SR_CgaCtaId ;  /* 0x00000000000f7919 */ /* 0x000e220000008800 */
[----:B------:R-:W-:Y:S02]  /*2b2a0*/  MOV R10, 0x400 ;  /* 0x00000400000a7802 */ /* 0x000fe40000000f00 */
[----:B------:R-:W-:Y:S02]  /*2b2b0*/  SHF.L.U32 R14, R3, 0x1f, RZ ;  /* 0x0000001f030e7819 */ /* 0x000fe400000006ff */
[----:B0-----:R-:W-:-:S05]  /*2b2c0*/  LEA R10, R15, R10, 0x18 ;  /* 0x0000000a0f0a7211 */ /* 0x001fca00078ec0ff */
[----:B------:R-:W-:-:S04]  /*2b2d0*/  IMAD R15, R13, 0x8, R10 ;  /* 0x000000080d0f7824 */ /* 0x000fc800078e020a */
[----:B------:R-:W0:Y:S02]  /*2b2e0*/  SYNCS.PHASECHK.TRANS64.TRYWAIT P0, [R15+URZ+0x10], R14 ;  /* 0x0000100e0f0075a7 */ /* 0x000e24000800017f */
[----:B0-----:R-:W-:Y:S05]  /*2b2f0*/  @!P0 BRA `(.L_x_310) ;  /* 0x0000000c00688947 */ /* 0x001fea0003800000 */
.L_x_327:
[----:B------:R-:W1:Y:S01]  /*2b300*/  S2R R18, SR_TID.X ;  /* 0x0000000000127919 */ /* 0x000e620000002100 */
[----:B------:R-:W-:-:S04]  /*2b310*/  UPRMT UR8, UR24, 0x9910, URZ ;  /* 0x0000991018087896 */ /* 0x000fc8000800003f */
[----:B------:R-:W-:Y:S01]  /*2b320*/  UISETP.NE.AND UP0, UPT, UR8, 0x2, UPT ;  /* 0x000000020800788c */ /* 0x000fe2000bf05270 */
[----:B-1----:R-:W-:-:S13]  /*2b330*/  LOP3.LUT P0, RZ, R18, 0x7f, RZ, 0xc0, !PT ;  /* 0x0000007f12ff7812 */ /* 0x002fda000780c0ff */
[----:B0-----:R-:W0:Y:S02]  /*2b340*/  @!P0 LDC R14, c[0x0][0x500] ;  /* 0x00014000ff0e8b82 */ /* 0x001e240000000800 */
[----:B0-----:R0:W-:Y:S01]  /*2b350*/  @!P0 SYNCS.ARRIVE.TRANS64 RZ, [R15+URZ], R14 ;  /* 0x0000000e0fff89a7 */ /* 0x0011e2000800003f */
[----:B------:R-:W-:-:S13]  /*2b360*/  PLOP3.LUT P0, PT, PT, PT, UP0, 0x80, 0x0 ;  /* 0x000000000000781c */ /* 0x000fda0003f0f008 */
[----:B0-----:R-:W-:Y:S05]  /*2b370*/  @P0 BRA `(.L_x_311) ;  /* 0x0000000000040947 */ /* 0x001fea0003800000 */
[----:B------:R-:W-:Y:S01]  /*2b380*/  BPT.TRAP 0x1 ;  /* 0x000000040000795c */ /* 0x000fe20000300000 */
.L_x_311:
[----:B------:R-:W-:Y:S01]  /*2b390*/  R2UR UR9, R15 ;  /* 0x000000000f0972ca */ /* 0x000fe200000e0000 */
[----:B------:R-:W-:Y:S01]  /*2b3a0*/  IMAD R15, R13, 0x4000, R9 ;  /* 0x000040000d0f7824 */ /* 0x000fe200078e0209 */
[----:B------:R-:W-:Y:S01]  /*2b3b0*/  R2UR UR18, R5 ;  /* 0x00000000051272ca */ /* 0x000fe200000e0000 */
[--C-:B------:R-:W-:Y:S01]  /*2b3c0*/  IMAD R14, R13, 0xc000, R10.reuse ;  /* 0x0000c0000d0e7824 */ /* 0x100fe200078e020a */
[----:B------:R-:W-:Y:S01]  /*2b3d0*/  UIADD3 UR14, UP0, UR22, 0xf0, URZ ;  /* 0x000000f0160e7890 */ /* 0x000fe2000ff1e03f */
[----:B------:R-:W-:Y:S01]  /*2b3e0*/  IMAD R15, R15, 0x2, R10 ;  /* 0x000000020f0f7824 */ /* 0x000fe200078e020a */
[----:B------:R-:W-:Y:S01]  /*2b3f0*/  R2UR UR10, R12 ;  /* 0x000000000c0a72ca */ /* 0x000fe200000e0000 */
[----:B------:R-:W-:Y:S01]  /*2b400*/  VIADD R4, R4, 0xffffffff ;  /* 0xffffffff04047836 */ /* 0x000fe20000000000 */
[----:B------:R-:W-:Y:S01]  /*2b410*/  R2UR UR8, R14 ;  /* 0x000000000e0872ca */ /* 0x000fe200000e0000 */
[----:B------:R-:W-:Y:S01]  /*2b420*/  UIADD3 UR26, UP1, UR22, 0x1f0, URZ ;  /* 0x000001f0161a7890 */ /* 0x000fe2000ff3e03f */
[----:B------:R-:W-:Y:S01]  /*2b430*/  R2UR UR11, R15 ;  /* 0x000000000f0b72ca */ /* 0x000fe200000e0000 */
[----:B------:R-:W-:Y:S01]  /*2b440*/  UIADD3.X UR15, URZ, UR23, URZ, UP0, !UPT ;  /* 0x000000173f0f7290 */ /* 0x000fe200087fe43f */
[----:B------:R-:W-:Y:S01]  /*2b450*/  R2UR UR12, R11 ;  /* 0x000000000b0c72ca */ /* 0x000fe200000e0000 */
[----:B------:R-:W-:Y:S01]  /*2b460*/  VIADD R13, R13, 0x1 ;  /* 0x000000010d0d7836 */ /* 0x000fe20000000000 */
[----:B------:R-:W-:Y:S01]  /*2b470*/  R2UR UR19, R2 ;  /* 0x00000000021372ca */ /* 0x000fe200000e0000 */
[----:B------:R-:W-:Y:S01]  /*2b480*/  UIADD3.X UR27, URZ, UR23, URZ, UP1, !UPT ;  /* 0x000000173f1b7290 */ /* 0x000fe20008ffe43f */
[----:B------:R-:W-:Y:S01]  /*2b490*/  ISETP.GT.AND P1, PT, R4, 0x1, PT ;  /* 0x000000010400780c */ /* 0x000fe20003f24270 */
[----:B------:R-:W-:Y:S01]  /*2b4a0*/  UMOV UR16, 0x0 ;  /* 0x0000000000107882 */ /* 0x000fe20000000000 */
[----:B------:R-:W-:Y:S01]  /*2b4b0*/  UMOV UR17, 0x10000000 ;  /* 0x1000000000117882 */ /* 0x000fe20000000000 */
[----:B------:R-:W-:Y:S01]  /*2b4c0*/  ISETP.NE.AND P0, PT, R13, 0x2, PT ;  /* 0x000000020d00780c */ /* 0x000fe20003f05270 */
[----:B------:R-:W-:Y:S01]  /*2b4d0*/  UMOV UR25, 0x30000 ;  /* 0x0003000000197882 */ /* 0x000fe20000000000 */
[----:B------:R-:W-:Y:S01]  /*2b4e0*/  UIADD3 UR8, UR8, 0x100, URZ ;  /* 0x0000010008087890 */ /* 0x000fe2000fffe03f */
[----:B------:R-:W-:Y:S01]  /*2b4f0*/  VIADD R12, R12, 0x40 ;  /* 0x000000400c0c7836 */ /* 0x000fe20000000000 */
[----:B------:R-:W-:Y:S01]  /*2b500*/  UIADD3 UR13, UR11, 0x18100, URZ ;  /* 0x000181000b0d7890 */ /* 0x000fe2000fffe03f */
[----:B------:R-:W-:-:S02]  /*2b510*/  SEL R10, RZ, 0x1, P0 ;  /* 0x00000001ff0a7807 */ /* 0x000fc40000000000 */
[----:B------:R-:W-:Y:S01]  /*2b520*/  UMOV UR11, UR18 ;  /* 0x00000012000b7c82 */ /* 0x000fe20008000000 */
[----:B------:R-:W-:Y:S02]  /*2b530*/  SEL R13, R13, RZ, P0 ;  /* 0x000000ff0d0d7207 */ /* 0x000fe40000000000 */
[----:B------:R-:W-:Y:S01]  /*2b540*/  LOP3.LUT R3, R3, R10, RZ, 0x3c, !PT ;  /* 0x0000000a03037212 */ /* 0x000fe200078e3cff */
[----:B------:R0:W-:Y:S02]  /*2b550*/  UTMALDG.3D [UR8], [UR14], desc[UR16] ;  /* 0x000010080e0075b4 */ /* 0x0001e40008011000 */
[----:B0-----:R-:W-:Y:S01]  /*2b560*/  UMOV UR8, UR13 ;  /* 0x0000000d00087c82 */ /* 0x001fe20008000000 */
[----:B------:R-:W-:Y:S02]  /*2b570*/  UMOV UR11, UR19 ;  /* 0x00000013000b7c82 */ /* 0x000fe40008000000 */
[----:B------:R0:W-:Y:S02]  /*2b580*/  UTMALDG.3D.MULTICAST [UR8], [UR26], UR25, desc[UR16] ;  /* 0x000010081a0073b4 */ /* 0x0001e40008011819 */
[----:B0-----:R-:W-:Y:S05]  /*2b590*/  @P1 BRA `(.L_x_312) ;  /* 0xfffffffc003c1947 */ /* 0x001fea000383ffff */
.L_x_309:
[----:B------:R-:W-:Y:S05]  /*2b5a0*/  BSYNC B1 ;  /* 0x0000000000017941 */ /* 0x000fea0003800000 */
.L_x_308:
[----:B------:R-:W2:Y:S01]  /*2b5b0*/  LDL.LU R15, [R1+0x400] ;  /* 0x00040000010f7983 */ /* 0x000ea20000300800 */
[----:B------:R-:W-:Y:S01]  /*2b5c0*/  LOP3.LUT P2, RZ, R8, 0xff, RZ, 0xc0, !PT ;  /* 0x000000ff08ff7812 */ /* 0x000fe2000784c0ff */
[----:B------:R-:W-:Y:S01]  /*2b5d0*/  IMAD.IADD R6, R7, 0x1, R6 ;  /* 0x0000000107067824 */ /* 0x000fe200078e0206 */
[----:B------:R-:W-:Y:S01]  /*2b5e0*/  ULDC.64 UR8, c[0x0][0x650] ;  /* 0x0001940000087ab9 */ /* 0x000fe20000000a00 */
[----:B------:R-:W3:Y:S01]  /*2b5f0*/  LDL.LU R14, [R1+0x404] ;  /* 0x00040400010e7983 */ /* 0x000ee20000300800 */
[----:B------:R-:W-:Y:S01]  /*2b600*/  BSSY B1, `(.L_x_313) ;  /* 0x0000075000017945 */ /* 0x000fe20003800000 */
[----:B------:R-:W-:Y:S01]  /*2b610*/  IMAD.MOV.U32 R5, RZ, RZ, -0x1 ;  /* 0xffffffffff057424 */ /* 0x000fe200078e00ff */
[----:B------:R-:W-:Y:S01]  /*2b620*/  SHF.R.U32.HI R2, RZ, 0x1, R6 ;  /* 0x00000001ff027819 */ /* 0x000fe20000011606 */
[----:B------:R-:W-:Y:S01]  /*2b630*/  IMAD.MOV.U32 R11, RZ, RZ, -0x1 ;  /* 0xffffffffff0b7424 */ /* 0x000fe200078e00ff */
[----:B------:R-:W-:Y:S02]  /*2b640*/  ISETP.GT.U32.AND P0, PT, R6, 0x1, PT ;  /* 0x000000010600780c */ /* 0x000fe40003f04070 */
[----:B------:R-:W-:-:S02]  /*2b650*/  LOP3.LUT R2, R2, 0x1, RZ, 0xc0, !PT ;  /* 0x0000000102027812 */ /* 0x000fc400078ec0ff */
[C---:B------:R-:W-:Y:S01]  /*2b660*/  ISETP.LT.U32.AND P0, PT, R7.reuse, 0x2, P0 ;  /* 0x000000020700780c */ /* 0x040fe20000701070 */
[----:B------:R-:W0:Y:S01]  /*2b670*/  @P2 S2R R3, SR_CgaCtaId ;  /* 0x0000000000032919 */ /* 0x000e220000008800 */
[----:B------:R-:W-:Y:S02]  /*2b680*/  ISETP.NE.U32.AND P1, PT, R2, 0x1, PT ;  /* 0x000000010200780c */ /* 0x000fe40003f25070 */
[----:B------:R-:W-:Y:S02]  /*2b690*/  @P2 MOV R2, 0x400 ;  /* 0x0000040000022802 */ /* 0x000fe40000000f00 */
[----:B------:R-:W-:Y:S02]  /*2b6a0*/  ISETP.GT.U32.AND P1, PT, R7, 0x1, !P1 ;  /* 0x000000010700780c */ /* 0x000fe40004f24070 */
[----:B------:R-:W-:Y:S02]  /*2b6b0*/  LOP3.LUT R6, R6, 0x1, RZ, 0xc0, !PT ;  /* 0x0000000106067812 */ /* 0x000fe400078ec0ff */
[----:B------:R-:W-:-:S02]  /*2b6c0*/  PRMT R8, RZ, 0x7610, R8 ;  /* 0x00007610ff087816 */ /* 0x000fc40000000008 */
[----:B0-----:R-:W-:Y:S02]  /*2b6d0*/  @P2 LEA R2, R3, R2, 0x18 ;  /* 0x0000000203022211 */ /* 0x001fe400078ec0ff */
[----:B------:R-:W-:Y:S02]  /*2b6e0*/  SEL R3, RZ, 0x1, !P0 ;  /* 0x00000001ff037807 */ /* 0x000fe40004000000 */
[----:B------:R0:W-:Y:S02]  /*2b6f0*/  @P2 SYNCS.ARRIVE.TRANS64.A1T0 RZ, [R2+URZ+0x38], RZ ;  /* 0x000038ff02ff29a7 */ /* 0x0001e4000810003f */
[----:B0-----:R-:W-:-:S04]  /*2b700*/  SEL R2, RZ, 0x1, !P1 ;  /* 0x00000001ff027807 */ /* 0x001fc80004800000 */
[----:B------:R-:W-:Y:S01]  /*2b710*/  LOP3.LUT R0, R2, R0, R3, 0x96, !PT ;  /* 0x0000000002007212 */ /* 0x000fe200078e9603 */
[----:B------:R-:W-:Y:S01]  /*2b720*/  IMAD.MOV.U32 R3, RZ, RZ, -0x1 ;  /* 0xffffffffff037424 */ /* 0x000fe200078e00ff */
[----:B------:R-:W-:Y:S02]  /*2b730*/  PRMT R2, RZ, 0x7610, R2 ;  /* 0x00007610ff027816 */ /* 0x000fe40000000002 */
[----:B---3--:R-:W-:-:S04]  /*2b740*/  IADD3 R14, P0, R14, UR20, RZ ;  /* 0x000000140e0e7c10 */ /* 0x008fc8000ff1e0ff */
[----:B--2---:R-:W-:Y:S01]  /*2b750*/  IADD3.X R15, R15, UR7, RZ, P0, !PT ;  /* 0x000000070f0f7c10 */ /* 0x004fe200087fe4ff */
[----:B------:R0:W-:Y:S01]  /*2b760*/  STL [R1+0x404], R14 ;  /* 0x0004040e01007387 */ /* 0x0001e20000100800 */
[----:B------:R-:W-:-:S03]  /*2b770*/  ISETP.GE.U32.AND P0, PT, R14, UR8, PT ;  /* 0x000000080e007c0c */ /* 0x000fc6000bf06070 */
[----:B------:R0:W-:Y:S01]  /*2b780*/  STL [R1+0x400], R15 ;  /* 0x0004000f01007387 */ /* 0x0001e20000100800 */
[----:B------:R-:W-:-:S13]  /*2b790*/  ISETP.GE.U32.AND.EX P0, PT, R15, UR9, PT, P0 ;  /* 0x000000090f007c0c */ /* 0x000fda000bf06100 */
[----:B0-----:R-:W-:Y:S05]  /*2b7a0*/  @P0 BRA `(.L_x_314) ;  /* 0x0000000400680947 */ /* 0x001fea0003800000 */
[----:B------:R-:W0:Y:S01]  /*2b7b0*/  S2UR UR8, SR_CTAID.X ;  /* 0x00000000000879c3 */ /* 0x000e220000002500 */
[----:B------:R-:W-:Y:S01]  /*2b7c0*/  ULDC.64 UR10, c[0x0][0x628] ;  /* 0x00018a00000a7ab9 */ /* 0x000fe20000000a00 */
[----:B------:R-:W-:Y:S01]  /*2b7d0*/  ULDC UR9, c[0x0][0x150] ;  /* 0x0000540000097ab9 */ /* 0x000fe20000000800 */
[----:B------:R-:W-:Y:S01]  /*2b7e0*/  ISETP.NE.U32.AND P0, PT, RZ, UR10, PT ;  /* 0x0000000aff007c0c */ /* 0x000fe2000bf05070 */
[----:B------:R-:W-:Y:S01]  /*2b7f0*/  ULDC UR12, c[0x0][0x630] ;  /* 0x00018c00000c7ab9 */ /* 0x000fe20000000800 */
[----:B------:R-:W-:Y:S01]  /*2b800*/  ULDC UR14, c[0x0][0x154] ;  /* 0x00005500000e7ab9 */ /* 0x000fe20000000800 */
[----:B------:R-:W-:Y:S01]  /*2b810*/  IMAD.MOV.U32 R3, RZ, RZ, R15 ;  /* 0x000000ffff037224 */ /* 0x000fe200078e000f */
[----:B------:R-:W-:Y:S01]  /*2b820*/  ISETP.NE.AND.EX P0, PT, RZ, UR11, PT, P0 ;  /* 0x0000000bff007c0c */ /* 0x000fe2000bf05300 */
[----:B------:R-:W1:Y:S01]  /*2b830*/  S2UR UR13, SR_CTAID.Y ;  /* 0x00000000000d79c3 */ /* 0x000e620000002600 */
[----:B0-----:R-:W-:-:S05]  /*2b840*/  I2FP.F32.U32 R2, UR8 ;  /* 0x0000000800027c45 */ /* 0x001fca0008201000 */
[----:B------:R-:W-:Y:S01]  /*2b850*/  FMUL R10, R2, UR9 ;  /* 0x00000009020a7c20 */ /* 0x000fe20008400000 */
[----:B------:R-:W-:Y:S01]  /*2b860*/  IMAD.MOV.U32 R2, RZ, RZ, R14 ;  /* 0x000000ffff027224 */ /* 0x000fe200078e000e */
[----:B-1----:R-:W-:-:S04]  /*2b870*/  I2FP.F32.U32 R12, UR13 ;  /* 0x0000000d000c7c45 */ /* 0x002fc80008201000 */
[----:B------:R-:W0:Y:S01]  /*2b880*/  F2I.U32.TRUNC.NTZ R10, R10 ;  /* 0x0000000a000a7305 */ /* 0x000e22000020f000 */
[----:B------:R-:W-:Y:S05]  /*2b890*/  @!P0 BRA `(.L_x_315) ;  /* 0x0000000000288947 */ /* 0x000fea0003800000 */
[----:B------:R-:W-:Y:S02]  /*2b8a0*/  ULDC UR9, c[0x0][0x634] ;  /* 0x00018d0000097ab9 */ /* 0x000fe40000000800 */
[----:B------:R-:W-:-:S05]  /*2b8b0*/  IADD3 R3, P0, R14, UR9, RZ ;  /* 0x000000090e037c10 */ /* 0x000fca000ff1e0ff */
[----:B------:R-:W-:-:S04]  /*2b8c0*/  IMAD.X R11, RZ, RZ, R15, P0 ;  /* 0x000000ffff0b7224 */ /* 0x000fc800000e060f */
[----:B------:R-:W-:-:S04]  /*2b8d0*/  IMAD.WIDE.U32 R4, R11, UR10, RZ ;  /* 0x0000000a0b047c25 */ /* 0x000fc8000f8e00ff */
[----:B------:R-:W-:-:S04]  /*2b8e0*/  IMAD.WIDE.U32 R4, P0, R3, UR11, R4 ;  /* 0x0000000b03047c25 */ /* 0x000fc8000f800004 */
[----:B------:R-:W-:-:S04]  /*2b8f0*/  IMAD.WIDE.U32 R2, R3, UR10, RZ ;  /* 0x0000000a03027c25 */ /* 0x000fc8000f8e00ff */
[----:B------:R-:W-:Y:S01]  /*2b900*/  IMAD.MOV.U32 R2, RZ, RZ, R5 ;  /* 0x000000ffff027224 */ /* 0x000fe200078e0005 */
[----:B------:R-:W-:Y:S01]  /*2b910*/  IADD3 RZ, P1, R3, R4, RZ ;  /* 0x0000000403ff7210 */ /* 0x000fe20007f3e0ff */
[----:B------:R-:W-:-:S04]  /*2b920*/  IMAD.X R3, RZ, RZ, RZ, P0 ;  /* 0x000000ffff037224 */ /* 0x000fc800000e06ff */
[----:B------:R-:W-:-:S08]  /*2b930*/  IMAD.WIDE.U32.X R2, R11, UR11, R2, P1 ;  /* 0x0000000b0b027c25 */ /* 0x000fd000088e0402 */
.L_x_315:
[--C-:B------:R-:W-:Y:S01]  /*2b940*/  SHF.R.U64 R11, R2, UR12, R3.reuse ;  /* 0x0000000c020b7c19 */ /* 0x100fe20008001203 */
[----:B------:R-:W-:Y:S01]  /*2b950*/  ULDC.64 UR10, c[0x0][0x620] ;  /* 0x00018800000a7ab9 */ /* 0x000fe20000000a00 */
[----:B------:R-:W-:Y:S01]  /*2b960*/  SHF.R.U32.HI R2, RZ, UR12, R3 ;  /* 0x0000000cff027c19 */ /* 0x000fe20008011603 */
[----:B------:R-:W-:Y:S01]  /*2b970*/  IMAD.MOV.U32 R3, RZ, RZ, R15 ;  /* 0x000000ffff037224 */ /* 0x000fe200078e000f */
[----:B------:R-:W-:Y:S01]  /*2b980*/  IADD3 R13, P0, RZ, -R11, RZ ;  /* 0x8000000bff0d7210 */ /* 0x000fe20007f1e0ff */
[----:B------:R-:W-:Y:S01]  /*2b990*/  FMUL R4, R12, UR14 ;  /* 0x0000000e0c047c20 */ /* 0x000fe20008400000 */
[----:B------:R-:W-:Y:S01]  /*2b9a0*/  ULDC.64 UR14, c[0x0][0x640] ;  /* 0x00019000000e7ab9 */ /* 0x000fe20000000a00 */
[----:B0-----:R-:W-:Y:S02]  /*2b9b0*/  R2UR UR9, R10 ;  /* 0x000000000a0972ca */ /* 0x001fe400000e0000 */
[----:B------:R-:W-:Y:S01]  /*2b9c0*/  IMAD.X R2, RZ, RZ, ~R2, P0 ;  /* 0x000000ffff027224 */ /* 0x000fe200000e0e02 */
[----:B------:R-:W-:Y:S01]  /*2b9d0*/  ISETP.NE.U32.AND P0, PT, RZ, UR14, PT ;  /* 0x0000000eff007c0c */ /* 0x000fe2000bf05070 */
[----:B------:R-:W0:Y:S02]  /*2b9e0*/  F2I.U32.TRUNC.NTZ R4, R4 ;  /* 0x0000000400047305 */ /* 0x000e24000020f000 */
[----:B------:R-:W-:Y:S01]  /*2b9f0*/  IMAD R2, R2, UR10, RZ ;  /* 0x0000000a02027c24 */ /* 0x000fe2000f8e02ff */
[----:B------:R-:W-:-:S03]  /*2ba00*/  ISETP.NE.AND.EX P0, PT, RZ, UR15, PT, P0 ;  /* 0x0000000fff007c0c */ /* 0x000fc6000bf05300 */
[----:B------:R-:W-:Y:S02]  /*2ba10*/  IMAD R5, R13, UR11, R2 ;  /* 0x0000000b0d057c24 */ /* 0x000fe4000f8e0202 */
[----:B------:R-:W-:-:S04]  /*2ba20*/  IMAD.MOV.U32 R2, RZ, RZ, R14 ;  /* 0x000000ffff027224 */ /* 0x000fc800078e000e */
[----:B------:R-:W-:Y:S01]  /*2ba30*/  IMAD.WIDE.U32 R2, R13, UR10, R2 ;  /* 0x0000000a0d027c25 */ /* 0x000fe2000f8e0002 */
[----:B------:R-:W-:Y:S01]  /*2ba40*/  ULDC UR10, c[0x0][0x618] ;  /* 0x00018600000a7ab9 */ /* 0x000fe20000000800 */
[----:B0-----:R-:W-:Y:S02]  /*2ba50*/  R2UR UR11, R4 ;  /* 0x00000000040b72ca */ /* 0x001fe400000e0000 */
[----:B------:R-:W-:-:S05]  /*2ba60*/  IMAD.IADD R3, R3, 0x1, R5 ;  /* 0x0000000103037824 */ /* 0x000fca00078e0205 */
[--C-:B------:R-:W-:Y:S02]  /*2ba70*/  SHF.R.U64 R10, R2, UR10, R3.reuse ;  /* 0x0000000a020a7c19 */ /* 0x100fe40008001203 */
[----:B------:R-:W-:Y:S01]  /*2ba80*/  SHF.R.U32.HI R3, RZ, UR10, R3 ;  /* 0x0000000aff037c19 */ /* 0x000fe20008011603 */
[----:B------:R-:W-:-:S03]  /*2ba90*/  ULDC UR10, c[0x0][0x608] ;  /* 0x00018200000a7ab9 */ /* 0x000fc60000000800 */
[--C-:B------:R-:W-:Y:S02]  /*2baa0*/  SHF.R.U64 R12, R10, UR10, R3.reuse ;  /* 0x0000000a0a0c7c19 */ /* 0x100fe40008001203 */
[----:B------:R-:W-:Y:S01]  /*2bab0*/  SHF.R.U32.HI R3, RZ, UR10, R3 ;  /* 0x0000000aff037c19 */ /* 0x000fe20008011603 */
[----:B------:R-:W-:-:S03]  /*2bac0*/  ULDC UR10, c[0x0][0x658] ;  /* 0x00019600000a7ab9 */ /* 0x000fc60000000800 */
[--C-:B------:R-:W-:Y:S02]  /*2bad0*/  SHF.R.U64 R13, R12, UR10, R3.reuse ;  /* 0x0000000a0c0d7c19 */ /* 0x100fe40008001203 */
[----:B------:R-:W-:-:S03]  /*2bae0*/  SHF.R.U32.HI R14, RZ, UR10, R3 ;  /* 0x0000000aff0e7c19 */ /* 0x000fc60008011603 */
[----:B------:R-:W-:Y:S02]  /*2baf0*/  IMAD.MOV.U32 R2, RZ, RZ, R13 ;  /* 0x000000ffff027224 */ /* 0x000fe400078e000d */
[----:B------:R-:W-:Y:S01]  /*2bb00*/  IMAD.MOV.U32 R3, RZ, RZ, R14 ;  /* 0x000000ffff037224 */ /* 0x000fe200078e000e */
[----:B------:R-:W-:Y:S06]  /*2bb10*/  @!P0 BRA `(.L_x_316) ;  /* 0x0000000000288947 */ /* 0x000fec0003800000 */
        /* <DEDUP_REMOVED lines=10> */
.L_x_316:
[----:B------:R-:W-:Y:S01]  /*2bbc0*/  ULDC UR10, c[0x0][0x648] ;  /* 0x00019200000a7ab9 */ /* 0x000fe20000000800 */
[----:B------:R-:W-:Y:S01]  /*2bbd0*/  UISETP.NE.AND UP0, UPT, UR41, URZ, UPT ;  /* 0x0000003f2900728c */ /* 0x000fe2000bf05270 */
[----:B------:R-:W-:Y:S01]  /*2bbe0*/  SHF.R.U64 R3, R2, UR10, R3 ;  /* 0x0000000a02037c19 */ /* 0x000fe20008001203 */
[----:B------:R-:W-:Y:S01]  /*2bbf0*/  ULDC UR10, c[0x0][0x638] ;  /* 0x00018e00000a7ab9 */ /* 0x000fe20000000800 */
[----:B------:R-:W-:Y:S01]  /*2bc00*/  UIADD3 UR11, -UR11, URZ, URZ ;  /* 0x0000003f0b0b7290 */ /* 0x000fe2000fffe13f */
[----:B------:R-:W-:Y:S02]  /*2bc10*/  LOP3.LUT R12, R12, UR6, RZ, 0xc0, !PT ;  /* 0x000000060c0c7c12 */ /* 0x000fe4000f8ec0ff */
[----:B------:R-:W-:Y:S01]  /*2bc20*/  IMAD.MOV R2, RZ, RZ, -R3 ;  /* 0x000000ffff027224 */ /* 0x000fe200078e0a03 */
[----:B------:R-:W-:Y:S02]  /*2bc30*/  PLOP3.LUT P0, PT, PT, PT, UP0, 0x40, 0x0 ;  /* 0x000000000000781c */ /* 0x000fe40003f0e808 */
[----:B------:R-:W-:Y:S01]  /*2bc40*/  IMAD R5, R3, UR5, R12 ;  /* 0x0000000503057c24 */ /* 0x000fe2000f8e020c */
[----:B------:R-:W-:Y:S01]  /*2bc50*/  PLOP3.LUT P1, PT, PT, PT, UP0, 0x40, 0x0 ;  /* 0x000000000000781c */ /* 0x000fe20003f2e808 */
[----:B------:R-:W-:Y:S01]  /*2bc60*/  IMAD R13, R2, UR10, R13 ;  /* 0x0000000a020d7c24 */ /* 0x000fe2000f8e020d */
[----:B------:R-:W-:Y:S01]  /*2bc70*/  UIADD3 UR10, -UR9, URZ, URZ ;  /* 0x0000003f090a7290 */ /* 0x000fe2000fffe13f */
[----:B------:R-:W-:-:S02]  /*2bc80*/  LOP3.LUT R2, R10, UR4, RZ, 0xc0, !PT ;  /* 0x000000040a027c12 */ /* 0x000fc4000f8ec0ff */
[----:B------:R-:W-:Y:S02]  /*2bc90*/  ULDC UR9, c[0x0][0x144] ;  /* 0x0000510000097ab9 */ /* 0x000fe40000000800 */
[----:B------:R-:W-:-:S03]  /*2bca0*/  UIMAD UR8, UR9, UR10, UR8 ;  /* 0x0000000a090872a4 */ /* 0x000fc6000f8e0208 */
[----:B------:R-:W-:Y:S02]  /*2bcb0*/  ULDC UR9, c[0x0][0x148] ;  /* 0x0000520000097ab9 */ /* 0x000fe40000000800 */
[----:B------:R-:W-:-:S03]  /*2bcc0*/  @UP0 UIMAD UR8, UR9, UR11, UR13 ;  /* 0x0000000b090802a4 */ /* 0x000fc6000f8e020d */
[----:B------:R-:W-:Y:S02]  /*2bcd0*/  ULDC UR9, c[0x0][0x600] ;  /* 0x0001800000097ab9 */ /* 0x000fe40000000800 */
[----:B------:R-:W-:Y:S02]  /*2bce0*/  IMAD R2, R13, UR9, R2 ;  /* 0x000000090d027c24 */ /* 0x000fe4000f8e0202 */
[----:B------:R-:W-:Y:S01]  /*2bcf0*/  IMAD.U32 R4, RZ, RZ, UR8 ;  /* 0x00000008ff047e24 */ /* 0x000fe2000f8e00ff */
[----:B------:R-:W-:-:S03]  /*2bd00*/  ULDC UR8, c[0x0][0x610] ;  /* 0x0001840000087ab9 */ /* 0x000fc60000000800 */
[----:B------:R-:W-:-:S05]  /*2bd10*/  IMAD R5, R5, UR8, R4 ;  /* 0x0000000805057c24 */ /* 0x000fca000f8e0204 */
[----:B------:R-:W-:Y:S02]  /*2bd20*/  SEL R3, R2, R5, P0 ;  /* 0x0000000502037207 */ /* 0x000fe40000000000 */
[----:B------:R-:W-:Y:S01]  /*2bd30*/  SEL R5, R5, R2, P1 ;  /* 0x0000000205057207 */ /* 0x000fe20000800000 */
[----:B------:R-:W-:-:S07]  /*2bd40*/  IMAD.MOV.U32 R2, RZ, RZ, 0x1 ;  /* 0x00000001ff027424 */ /* 0x000fce00078e00ff */
.L_x_314:
[----:B------:R-:W-:Y:S05]  /*2bd50*/  BSYNC B1 ;  /* 0x0000000000017941 */ /* 0x000fea0003800000 */
.L_x_313:
[----:B------:R-:W-:-:S13]  /*2bd60*/  LOP3.LUT P0, RZ, R2, 0xff, RZ, 0xc0, !PT ;  /* 0x000000ff02ff7812 */ /* 0x000fda000780c0ff */
[----:B------:R-:W-:Y:S05]  /*2bd70*/  @P0 BRA `(.L_x_317) ;  /* 0xfffffff400100947 */ /* 0x000fea000383ffff */
[----:B------:R-:W-:Y:S05]  /*2bd80*/  BSYNC B0 ;  /* 0x0000000000007941 */ /* 0x000fea0003800000 */
.L_x_306:
[----:B------:R-:W-:-:S03]  /*2bd90*/  UMOV UR8, 0xffffffff ;  /* 0xffffffff00087882 */ /* 0x000fc60000000000 */
[----:B------:R-:W-:Y:S05]  /*2bda0*/  BRA.DIV UR8, `(.L_x_318) ;  /* 0x0000000208d07947 */ /* 0x000fea000b800000 */
[----:B------:R-:W-:-:S13]  /*2bdb0*/  ELECT P6, URZ, PT ;  /* 0x00000000003f782f */ /* 0x000fda00038c0000 */
.L_x_330:
[----:B------:R-:W-:Y:S04]  /*2bdc0*/  BSSY B0, `(.L_x_319) ;  /* 0x000001a000007945 */ /* 0x000fe80003800000 */
[----:B------:R-:W-:Y:S05]  /*2bdd0*/  @!P6 BRA `(.L_x_320) ;  /* 0x000000000060e947 */ /* 0x000fea0003800000 */
[----:B------:R-:W-:-:S04]  /*2bde0*/  ULOP3.LUT UR8, UR40, 0x2, URZ, 0xfc, !UPT ;  /* 0x0000000228087892 */ /* 0x000fc8000f8efc3f */
[----:B------:R-:W-:-:S06]  /*2bdf0*/  UISETP.NE.AND UP0, UPT, UR8, 0x3, UPT ;  /* 0x000000030800788c */ /* 0x000fcc000bf05270 */
[----:B------:R-:W-:-:S13]  /*2be00*/  PLOP3.LUT P0, PT, PT, PT, UP0, 0x80, 0x0 ;  /* 0x000000000000781c */ /* 0x000fda0003f0f008 */
[----:B------:R-:W-:Y:S05]  /*2be10*/  @!P0 BRA `(.L_x_321) ;  /* 0x0000000000048947 */ /* 0x000fea0003800000 */
[----:B------:R-:W-:Y:S01]  /*2be20*/  BPT.TRAP 0x1 ;  /* 0x000000040000795c */ /* 0x000fe20000300000 */
.L_x_321:
[----:B------:R-:W0:Y:S01]  /*2be30*/  S2R R3, SR_CgaCtaId ;  /* 0x0000000000037919 */ /* 0x000e220000008800 */
[----:B------:R-:W-:-:S04]  /*2be40*/  MOV R2, 0x400 ;  /* 0x0000040000027802 */ /* 0x000fc80000000f00 */
[----:B0-----:R-:W-:Y:S02]  /*2be50*/  LEA R3, R3, R2, 0x18 ;  /* 0x0000000203037211 */ /* 0x001fe400078ec0ff */
[----:B------:R-:W-:-:S03]  /*2be60*/  SHF.L.U32 R2, R0, 0x1f, RZ ;  /* 0x0000001f00027819 */ /* 0x000fc600000006ff */
[----:B------:R-:W-:-:S04]  /*2be70*/  VIADD R3, R3, 0x10 ;  /* 0x0000001003037836 */ /* 0x000fc80000000000 */
[----:B------:R-:W-:-:S04]  /*2be80*/  IMAD R5, R6, 0x8, R3 ;  /* 0x0000000806057824 */ /* 0x000fc800078e0203 */
[----:B------:R-:W0:Y:S02]  /*2be90*/  SYNCS.PHASECHK.TRANS64.TRYWAIT P0, [R5+URZ], R2 ;  /* 0x00000002050075a7 */ /* 0x000e24000800017f */
[----:B0-----:R-:W-:Y:S05]  /*2bea0*/  @!P0 BRA `(.L_x_322) ;  /* 0x0000000000b08947 */ /* 0x001fea0003800000 */
.L_x_331:
[----:B------:R-:W-:-:S05]  /*2beb0*/  VIADD R6, R6, 0x1 ;  /* 0x0000000106067836 */ /* 0x000fca0000000000 */
[----:B------:R-:W-:-:S04]  /*2bec0*/  ISETP.NE.AND P0, PT, R6, 0x2, PT ;  /* 0x000000020600780c */ /* 0x000fc80003f05270 */
[----:B0-----:R-:W-:Y:S02]  /*2bed0*/  SEL R5, RZ, 0x1, P0 ;  /* 0x00000001ff057807 */ /* 0x001fe40000000000 */
[----:B------:R-:W-:Y:S02]  /*2bee0*/  SEL R6, R6, RZ, P0 ;  /* 0x000000ff06067207 */ /* 0x000fe40000000000 */
[----:B------:R-:W-:-:S03]  /*2bef0*/  LOP3.LUT R0, R0, R5, RZ, 0x3c, !PT ;  /* 0x0000000500007212 */ /* 0x000fc600078e3cff */
[----:B------:R-:W-:Y:S01]  /*2bf00*/  IMAD R3, R6, 0x8, R3 ;  /* 0x0000000806037824 */ /* 0x000fe200078e0203 */
[----:B------:R-:W-:-:S07]  /*2bf10*/  SHF.L.U32 R0, R0, 0x1f, RZ ;  /* 0x0000001f00007819 */ /* 0x000fce00000006ff */
.L_x_323:
[----:B0-----:R0:W1:Y:S02]  /*2bf20*/  SYNCS.PHASECHK.TRANS64.TRYWAIT P0, [R3+URZ], R0 ;  /* 0x00000000030075a7 */ /* 0x001064000800017f */
[----:B-1----:R-:W-:Y:S05]  /*2bf30*/  @!P0 NANOSLEEP.SYNCS 0x989680 ;  /* 0x009896800000895d */ /* 0x002fea0003900000 */
[----:B------:R-:W1:Y:S02]  /*2bf40*/  @!P0 SYNCS.PHASECHK.TRANS64 P0, [R3+URZ], R0 ;  /* 0x00000000030085a7 */ /* 0x000e64000800007f */
[----:B-1----:R-:W-:Y:S05]  /*2bf50*/  @!P0 BRA `(.L_x_323) ;  /* 0xfffffffc00f08947 */ /* 0x002fea000383ffff */
.L_x_320:
[----:B------:R-:W-:Y:S05]  /*2bf60*/  BSYNC B0 ;  /* 0x0000000000007941 */ /* 0x000fea0003800000 */
.L_x_319:
[----:B------:R-:W-:Y:S05]  /*2bf70*/  EXIT ;  /* 0x000000000000794d */ /* 0x000fea0003800000 */
.L_x_21:
[----:B-1----:R1:W2:Y:S02]  /*2bf80*/  SYNCS.PHASECHK.TRANS64.TRYWAIT P1, [R4+URZ], R3 ;  /* 0x00000003040075a7 */ /* 0x0022a4000802017f */
[----:B--2---:R-:W-:Y:S05]  /*2bf90*/  @!P1 NANOSLEEP.SYNCS 0x989680 ;  /* 0x009896800000995d */ /* 0x004fea0003900000 */
[----:B------:R-:W2:Y:S02]  /*2bfa0*/  @!P1 SYNCS.PHASECHK.TRANS64 P1, [R4+URZ], R3 ;  /* 0x00000003040095a7 */ /* 0x000ea4000802007f */
[----:B--2---:R-:W-:Y:S05]  /*2bfb0*/  @!P1 BRA `(.L_x_21) ;  /* 0xfffffffc00f09947 */ /* 0x004fea000383ffff */
[----:B------:R-:W-:Y:S05]  /*2bfc0*/  BRA `(.L_x_20) ;  /* 0xfffffd5400bc7947 */ /* 0x000fea000383ffff */
.L_x_26:
[----:B-1----:R1:W2:Y:S02]  /*2bfd0*/  SYNCS.PHASECHK.TRANS64.TRYWAIT P1, [R4+URZ], R5 ;  /* 0x00000005040075a7 */ /* 0x0022a4000802017f */
[----:B--2---:R-:W-:Y:S05]  /*2bfe0*/  @!P1 NANOSLEEP.SYNCS 0x989680 ;  /* 0x009896800000995d */ /* 0x004fea0003900000 */
[----:B------:R-:W2:Y:S02]  /*2bff0*/  @!P1 SYNCS.PHASECHK.TRANS64 P1, [R4+URZ], R5 ;  /* 0x00000005040095a7 */ /* 0x000ea4000802007f */
[----:B--2---:R-:W-:Y:S05]  /*2c000*/  @!P1 BRA `(.L_x_26) ;  /* 0xfffffffc00f09947 */ /* 0x004fea000383ffff */
[----:B------:R-:W-:Y:S05]  /*2c010*/  BRA `(.L_x_25) ;  /* 0xfffffdc8008c7947 */ /* 0x000fea000383ffff */
.L_x_307:
[----:B------:R-:W-:Y:S01]  /*2c020*/  BSSY B1, `(.L_x_324) ;  /* 0x0000006000017945 */ /* 0x000fe20003800000 */
[----:B------:R-:W-:-:S07]  /*2c030*/  IMAD.MOV.U32 R15, RZ, RZ, -0x1 ;  /* 0xffffffffff0f7424 */ /* 0x000fce00078e00ff */
[----:B------:R-:W-:Y:S05]  /*2c040*/  WARPSYNC.COLLECTIVE R15, `(.L_x_325) ;  /* 0x000000000f0c7348 */ /* 0x000fea0003c00000 */
[----:B------:R-:W-:Y:S02]  /*2c050*/  ELECT P6, UR62, PT ;  /* 0x00000000003e782f */ /* 0x000fe400038c0000 */
[----:B------:R-:W-:Y:S01]  /*2c060*/  MOV R14, UR62 ;  /* 0x0000003e000e7c02 */ /* 0x000fe20008000f00 */
[----:B------:R-:W-:Y:S10]  /*2c070*/  ENDCOLLECTIVE ;  /* 0x000000000000791b */ /* 0x000ff40003800000 */
.L_x_325:
[----:B------:R-:W-:Y:S05]  /*2c080*/  BSYNC B1 ;  /* 0x0000000000017941 */ /* 0x000fea0003800000 */
.L_x_324:
[----:B------:R-:W-:Y:S05]  /*2c090*/  BRA `(.L_x_326) ;  /* 0xfffffff000547947 */ /* 0x000fea000383ffff */
.L_x_310:
[----:B0-----:R0:W1:Y:S02]  /*2c0a0*/  SYNCS.PHASECHK.TRANS64.TRYWAIT P0, [R15+URZ+0x10], R14 ;  /* 0x0000100e0f0075a7 */ /* 0x001064000800017f */
[----:B-1----:R-:W-:Y:S05]  /*2c0b0*/  @!P0 NANOSLEEP.SYNCS 0x989680 ;  /* 0x009896800000895d */ /* 0x002fea0003900000 */
[----:B------:R-:W1:Y:S02]  /*2c0c0*/  @!P0 SYNCS.PHASECHK.TRANS64 P0, [R15+URZ+0x10], R14 ;  /* 0x0000100e0f0085a7 */ /* 0x000e64000800007f */
[----:B-1----:R-:W-:Y:S05]  /*2c0d0*/  @!P0 BRA `(.L_x_310) ;  /* 0xfffffffc00f08947 */ /* 0x002fea000383ffff */
[----:B------:R-:W-:Y:S05]  /*2c0e0*/  BRA `(.L_x_327) ;  /* 0xfffffff000847947 */ /* 0x000fea000383ffff */
.L_x_318:
[----:B------:R-:W-:Y:S01]  /*2c0f0*/  BSSY B0, `(.L_x_328) ;  /* 0x0000006000007945 */ /* 0x000fe20003800000 */
[----:B------:R-:W-:-:S07]  /*2c100*/  IMAD.MOV.U32 R15, RZ, RZ, -0x1 ;  /* 0xffffffffff0f7424 */ /* 0x000fce00078e00ff */
[----:B------:R-:W-:Y:S05]  /*2c110*/  WARPSYNC.COLLECTIVE R15, `(.L_x_329) ;  /* 0x000000000f0c7348 */ /* 0x000fea0003c00000 */
[----:B------:R-:W-:Y:S02]  /*2c120*/  ELECT P6, UR62, PT ;  /* 0x00000000003e782f */ /* 0x000fe400038c0000 */
[----:B------:R-:W-:Y:S01]  /*2c130*/  MOV R14, UR62 ;  /* 0x0000003e000e7c02 */ /* 0x000fe20008000f00 */
[----:B------:R-:W-:Y:S10]  /*2c140*/  ENDCOLLECTIVE ;  /* 0x000000000000791b */ /* 0x000ff40003800000 */
.L_x_329:
[----:B------:R-:W-:Y:S05]  /*2c150*/  BSYNC B0 ;  /* 0x0000000000007941 */ /* 0x000fea0003800000 */
.L_x_328:
[----:B------:R-:W-:Y:S05]  /*2c160*/  BRA `(.L_x_330) ;  /* 0xfffffffc00147947 */ /* 0x000fea000383ffff */
.L_x_322:
[----:B0-----:R0:W1:Y:S02]  /*2c170*/  SYNCS.PHASECHK.TRANS64.TRYWAIT P0, [R5+URZ], R2 ;  /* 0x00000002050075a7 */ /* 0x001064000800017f */
[----:B-1----:R-:W-:Y:S05]  /*2c180*/  @!P0 NANOSLEEP.SYNCS 0x989680 ;  /* 0x009896800000895d */ /* 0x002fea0003900000 */
[----:B------:R-:W1:Y:S02]  /*2c190*/  @!P0 SYNCS.PHASECHK.TRANS64 P0, [R5+URZ], R2 ;  /* 0x00000002050085a7 */ /* 0x000e64000800007f */
[----:B-1----:R-:W-:Y:S05]  /*2c1a0*/  @!P0 BRA `(.L_x_322) ;  /* 0xfffffffc00f08947 */ /* 0x002fea000383ffff */
[----:B------:R-:W-:Y:S05]  /*2c1b0*/  BRA `(.L_x_331) ;  /* 0xfffffffc003c7947 */ /* 0x000fea000383ffff */
.L_x_332:
[----:B------:R-:W-:-:S00]  /*2c1c0*/  BRA `(.L_x_332) ;  /* 0xfffffffc00fc7947 */ /* 0x000fc0000383ffff */
[----:B------:R-:W-:-:S00]  /*2c1d0*/  NOP ;  /* 0x0000000000007918 */ /* 0x000fc00000000000 */
        /* <DEDUP_REMOVED lines=10> */
.L_x_333:


//--------------------- .nv.global.init           --------------------------
	.section	.nv.global.init,"aw",@progbits
.nv.global.init:
	.type		$str$22,@object
	.size		$str$22,($str$23 - $str$22)
$str$22:
        /*0000*/ 	.byte	0x6b, 0x5f, 0x74, 0x69, 0x6c, 0x65, 0x5f, 0x63, 0x6f, 0x75, 0x6e, 0x74, 0x20, 0x3e, 0x3d, 0x20
        /*0010*/ 	.byte	0x31, 0x00
	.type		$str$23,@object
	.size		$str$23,(__unnamed_1 - $str$23)
$str$23:
        /*0012*/ 	.byte	0x2f, 0x74, 0x6d, 0x70, 0x2f, 0x63, 0x75, 0x74, 0x6c, 0x61, 0x73, 0x73, 0x5f, 0x73, 0x77, 0x65
        /*0022*/ 	.byte	0x65, 0x70, 0x5f, 0x73, 0x72, 0x63, 0x2f, 0x69, 0x6e, 0x63, 0x6c, 0x75, 0x64, 0x65, 0x2f, 0x63
        /*0032*/ 	.byte	0x75, 0x74, 0x6c, 0x61, 0x73, 0x73, 0x2f, 0x67, 0x65, 0x6d, 0x6d, 0x2f, 0x63, 0x6f, 0x6c, 0x6c
        /*0042*/ 	.byte	0x65, 0x63, 0x74, 0x69, 0x76, 0x65, 0x2f, 0x73, 0x6d, 0x39, 0x30, 0x5f, 0x6d, 0x6d, 0x61, 0x5f
        /*0052*/ 	.byte	0x74, 0x6d, 0x61, 0x5f, 0x67, 0x6d, 0x6d, 0x61, 0x5f, 0x73, 0x73, 0x5f, 0x77, 0x61, 0x72, 0x70
        /*0062*/ 	.byte	0x73, 0x70, 0x65, 0x63, 0x69, 0x61, 0x6c, 0x69, 0x7a, 0x65, 0x64, 0x2e, 0x68, 0x70, 0x70, 0x00
	.type		__unnamed_1,@object
	.size		__unnamed_1,(.L_0 - __unnamed_1)
__unnamed_1:
        /* <DEDUP_REMOVED lines=181> */
        /*0bc2*/ 	.byte	0x65, 0x6e, 0x74, 0x69, 0x74, 0x79, 0x5d, 0x00
.L_0:


//--------------------- .nv.shared._ZN7cutlass13device_kernelINS_4gemm6kernel13GemmUniversalIN4cute5tupleIJiiiiEEENS1_10collective13CollectiveMmaINS1_34MainloopSm90TmaGmmaWarpSpecializedILi2ENS5_IJNS4_1CILi2EEENSA_ILi1EEESC_EEENS1_35KernelTmaWarpSpecializedCooperativeEEENS5_IJNSA_ILi384EEENSA_ILi256EEENSA_ILi64EEEEEENS_6half_tENS5_IJlSC_lEEESK_SL_NS4_8TiledMMAINS4_8MMA_AtomIJNS4_4SM904GMMA26MMA_64x256x16_F32F16F16_SSILNSP_5MajorE0ELSR_0ELNSP_7ScaleInE1ELSS_1EEEEEENS4_6LayoutISD_NS5_IJSC_NSA_ILi0EEESW_EEEEENS5_IJNS4_10UnderscoreESZ_SZ_EEEEENS4_13SM90_TMA_LOADENS4_14ComposedLayoutINS4_7SwizzleILi3ELi4ELi3EEENS4_18smem_ptr_flag_bitsILi16EEENSV_INS5_IJNSA_ILi8EEESI_EEENS5_IJSI_SC_EEEEEEEvNS4_8identityENS4_23SM90_TMA_LOAD_MULTICASTES1C_vS1D_EENS_8epilogue10collective6detail29Sm90TmaWarpSpecializedAdapterINS1H_15DefaultEpilogueISK_SL_SL_NS1G_6thread17LinearCombinationISK_Li1EffLNS1L_9ScaleType4KindE0ELNS_15FloatRoundStyleE2ESK_EENS1_15EpilogueDefaultEEEEEvvEEEEvNT_6ParamsE --------------------------
	.section	.nv.shared._ZN7cutlass13device_kernelINS_4gemm6kernel13GemmUniversalIN4cute5tupleIJiiiiEEENS1_10collective13CollectiveMmaINS1_34MainloopSm90TmaGmmaWarpSpecializedILi2ENS5_IJNS4_1CILi2EEENSA_ILi1EEESC_EEENS1_35KernelTmaWarpSpecializedCooperativeEEENS5_IJNSA_ILi384EEENSA_ILi256EEENSA_ILi64EEEEEENS_6half_tENS5_IJlSC_lEEESK_SL_NS4_8TiledMMAINS4_8MMA_AtomIJNS4_4SM904GMMA26MMA_64x256x16_F32F16F16_SSILNSP_5MajorE0ELSR_0ELNSP_7ScaleInE1ELSS_1EEEEEENS4_6LayoutISD_NS5_IJSC_NSA_ILi0EEESW_EEEEENS5_IJNS4_10UnderscoreESZ_SZ_EEEEENS4_13SM90_TMA_LOADENS4_14ComposedLayoutINS4_7SwizzleILi3ELi4ELi3EEENS4_18smem_ptr_flag_bitsILi16EEENSV_INS5_IJNSA_ILi8EEESI_EEENS5_IJSI_SC_EEEEEEEvNS4_8identityENS4_23SM90_TMA_LOAD_MULTICASTES1C_vS1D_EENS_8epilogue10collective6detail29Sm90TmaWarpSpecializedAdapterINS1H_15DefaultEpilogueISK_SL_SL_NS1G_6thread17LinearCombinationISK_Li1EffLNS1L_9ScaleType4KindE0ELNS_15FloatRoundStyleE2ESK_EENS1_15EpilogueDefaultEEEEEvvEEEEvNT_6ParamsE,"aw",@nobits
	.sectionflags	@""
	.align	16
	.zero		1024


//--------------------- .nv.shared.reserved.0     --------------------------
	.section	.nv.shared.reserved.0,"aw",@nobits
	.weak		__nv_reservedSMEM_offset_0_alias
	.size		__nv_reservedSMEM_offset_0_alias, 0, 0
	.other		__nv_reservedSMEM_offset_0_alias,@"STO_CUDA_RESERVED_SHARED STV_DEFAULT"
__nv_reservedSMEM_offset_0_alias:
	.zero		0


//--------------------- .nv.global                --------------------------
	.section	.nv.global,"aw",@nobits
.nv.global:
	.type		_ZN39_INTERNAL_4c030ece_4_k_cu_8579d39c_71374cute1_E,@object
	.size		_ZN39_INTERNAL_4c030ece_4_k_cu_8579d39c_71374cute1_E,(_ZN39_INTERNAL_4c030ece_4_k_cu_8579d39c_71374cuda3std3__45__cpo6cbeginE - _ZN39_INTERNAL_4c030ece_4_k_cu_8579d39c_71374cute1_E)
_ZN39_INTERNAL_4c030ece_4_k_cu_8579d39c_71374cute1_E:
	.zero		1
	.type		_ZN39_INTERNAL_4c030ece_4_k_cu_8579d39c_71374cuda3std3__45__cpo6cbeginE,@object
	.size		_ZN39_INTERNAL_4c030ece_4_k_cu_8579d39c_71374cuda3std3__45__cpo6cbeginE,(_ZN39_INTERNAL_4c030ece_4_k_cu_8579d39c_71374cuda3std3__48in_placeE - _ZN39_INTERNAL_4c030ece_4_k_cu_8579d39c_71374cuda3std3__45__cpo6cbeginE)
_ZN39_INTERNAL_4c030ece_4_k_cu_8579d39c_71374cuda3std3__45__cpo6cbeginE:
	.zero		1
	.type		_ZN39_INTERNAL_4c030ece_4_k_cu_8579d39c_71374cuda3std3__48in_placeE,@object
	.size		_ZN39_INTERNAL_4c030ece_4_k_cu_8579d39c_71374cuda3std3__48in_placeE,(_ZN39_INTERNAL_4c030ece_4_k_cu_8579d39c_71374cuda3std6ranges3__45__cpo9iter_moveE - _ZN39_INTERNAL_4c030ece_4_k_cu_8579d39c_71374cuda3std3__48in_placeE)
_ZN39_INTERNAL_4c030ece_4_k_cu_8579d39c_71374cuda3std3__48in_placeE:
	.zero		1
	.type		_ZN39_INTERNAL_4c030ece_4_k_cu_8579d39c_71374cuda3std6ranges3__45__cpo9iter_moveE,@object
	.size		_ZN39_INTERNAL_4c030ece_4_k_cu_8579d39c_71374cuda3std6ranges3__45__cpo9iter_moveE,(_ZN39_INTERNAL_4c030ece_4_k_cu_8579d39c_71374cuda3std3__45__cpo5beginE - _ZN39_INTERNAL_4c030ece_4_k_cu_8579d39c_71374cuda3std6ranges3__45__cpo9iter_moveE)
_ZN39_INTERNAL_4c030ece_4_k_cu_8579d39c_71374cuda3std6ranges3__45__cpo9iter_moveE:
	.zero		1
	.type		_ZN39_INTERNAL_4c030ece_4_k_cu_8579d39c_71374cuda3std3__45__cpo5beginE,@object
	.size		_ZN39_INTERNAL_4c030ece_4_k_cu_8579d39c_71374cuda3std3__45__cpo5beginE,(_ZN39_INTERNAL_4c030ece_4_k_cu_8579d39c_71374cuda3std3__441_GLOBAL__N__4c030ece_4_k_cu_8579d39c_71376ignoreE - _ZN39_INTERNAL_4c030ece_4_k_cu_8579d39c_71374cuda3std3__45__cpo5beginE)
_ZN39_INTERNAL_4c030ece_4_k_cu_8579d39c_71374cuda3std3__45__cpo5beginE:
	.zero		1
	.type		_ZN39_INTERNAL_4c030ece_4_k_cu_8579d39c_71374cuda3std3__441_GLOBAL__N__4c030ece_4_k_cu_8579d39c_71376ignoreE,@object
	.size		_ZN39_INTERNAL_4c030ece_4_k_cu_8579d39c_71374cuda3std3__441_GLOBAL__N__4c030ece_4_k_cu_8579d39c_71376ignoreE,(_ZN39_INTERNAL_4c030ece_4_k_cu_8579d39c_71374cute7productE - _ZN39_INTERNAL_4c030ece_4_k_cu_8579d39c_71374cuda3std3__441_GLOBAL__N__4c030ece_4_k_cu_8579d39c_71376ignoreE)
_ZN39_INTERNAL_4c030ece_4_k_cu_8579d39c_71374cuda3std3__441_GLOBAL__N__4c030ece_4_k_cu_8579d39c_71376ignoreE:
	.zero		1
	.type		_ZN39_INTERNAL_4c030ece_4_k_cu_8579d39c_71374cute7productE,@object
	.size		_ZN39_INTERNAL_4c030ece_4_k_cu_8579d39c_71374cute7productE,(_ZN39_INTERNAL_4c030ece_4_k_cu_8579d39c_71374cuda3std3__45__cpo3endE - _ZN39_INTERNAL_4c030ece_4_k_cu_8579d39c_71374cute7productE)
_ZN39_INTERNAL_4c030ece_4_k_cu_8579d39c_71374cute7productE:
	.zero		1
	.type		_ZN39_INTERNAL_4c030ece_4_k_cu_8579d39c_71374cuda3std3__45__cpo3endE,@object
	.size		_ZN39_INTERNAL_4c030ece_4_k_cu_8579d39c_71374cuda3std3__45__cpo3endE,(_ZN39_INTERNAL_4c030ece_4_k_cu_8579d39c_71374cuda3std3__419piecewise_constructE - _ZN39_INTERNAL_4c030ece_4_k_cu_8579d39c_71374cuda3std3__45__cpo3endE)
_ZN39_INTERNAL_4c030ece_4_k_cu_8579d39c_71374cuda3std3__45__cpo3endE:
	.zero		1
	.type		_ZN39_INTERNAL_4c030ece_4_k_cu_8579d39c_71374cuda3std3__419piecewise_constructE,@object
	.size		_ZN39_INTERNAL_4c030ece_4_k_cu_8579d39c_71374cuda3std3__419piecewise_constructE,(_ZN39_INTERNAL_4c030ece_4_k_cu_8579d39c_71374cuda3std3__45__cpo4cendE - _ZN39_INTERNAL_4c030ece_4_k_cu_8579d39c_71374cuda3std3__419piecewise_constructE)
_ZN39_INTERNAL_4c030ece_4_k_cu_8579d39c_71374cuda3std3__419piecewise_constructE:
	.zero		1
	.type		_ZN39_INTERNAL_4c030ece_4_k_cu_8579d39c_71374cuda3std3__45__cpo4cendE,@object
	.size		_ZN39_INTERNAL_4c030ece_4_k_cu_8579d39c_71374cuda3std3__45__cpo4cendE,(_ZN39_INTERNAL_4c030ece_4_k_cu_8579d39c_71374cuda3std6ranges3__45__cpo4swapE - _ZN39_INTERNAL_4c030ece_4_k_cu_8579d39c_71374cuda3std3__45__cpo4cendE)
_ZN39_INTERNAL_4c030ece_4_k_cu_8579d39c_71374cuda3std3__45__cpo4cendE:
	.zero		1
	.type		_ZN39_INTERNAL_4c030ece_4_k_cu_8579d39c_71374cuda3std6ranges3__45__cpo4swapE,@object
	.size		_ZN39_INTERNAL_4c030ece_4_k_cu_8579d39c_71374cuda3std6ranges3__45__cpo4swapE,(.L_8 - _ZN39_INTERNAL_4c030ece_4_k_cu_8579d39c_71374cuda3std6ranges3__45__cpo4swapE)
_ZN39_INTERNAL_4c030ece_4_k_cu_8579d39c_71374cuda3std6ranges3__45__cpo4swapE:
	.zero		1
.L_8:


//--------------------- .nv.constant0._ZN7cutlass13device_kernelINS_4gemm6kernel13GemmUniversalIN4cute5tupleIJiiiiEEENS1_10collective13CollectiveMmaINS1_34MainloopSm90TmaGmmaWarpSpecializedILi2ENS5_IJNS4_1CILi2EEENSA_ILi1EEESC_EEENS1_35KernelTmaWarpSpecializedCooperativeEEENS5_IJNSA_ILi384EEENSA_ILi256EEENSA_ILi64EEEEEENS_6half_tENS5_IJlSC_lEEESK_SL_NS4_8TiledMMAINS4_8MMA_AtomIJNS4_4SM904GMMA26MMA_64x256x16_F32F16F16_SSILNSP_5MajorE0ELSR_0ELNSP_7ScaleInE1ELSS_1EEEEEENS4_6LayoutISD_NS5_IJSC_NSA_ILi0EEESW_EEEEENS5_IJNS4_10UnderscoreESZ_SZ_EEEEENS4_13SM90_TMA_LOADENS4_14ComposedLayoutINS4_7SwizzleILi3ELi4ELi3EEENS4_18smem_ptr_flag_bitsILi16EEENSV_INS5_IJNSA_ILi8EEESI_EEENS5_IJSI_SC_EEEEEEEvNS4_8identityENS4_23SM90_TMA_LOAD_MULTICASTES1C_vS1D_EENS_8epilogue10collective6detail29Sm90TmaWarpSpecializedAdapterINS1H_15DefaultEpilogueISK_SL_SL_NS1G_6thread17LinearCombinationISK_Li1EffLNS1L_9ScaleType4KindE0ELNS_15FloatRoundStyleE2ESK_EENS1_15EpilogueDefaultEEEEEvvEEEEvNT_6ParamsE --------------------------
	.section	.nv.constant0._ZN7cutlass13device_kernelINS_4gemm6kernel13GemmUniversalIN4cute5tupleIJiiiiEEENS1_10collective13CollectiveMmaINS1_34MainloopSm90TmaGmmaWarpSpecializedILi2ENS5_IJNS4_1CILi2EEENSA_ILi1EEESC_EEENS1_35KernelTmaWarpSpecializedCooperativeEEENS5_IJNSA_ILi384EEENSA_ILi256EEENSA_ILi64EEEEEENS_6half_tENS5_IJlSC_lEEESK_SL_NS4_8TiledMMAINS4_8MMA_AtomIJNS4_4SM904GMMA26MMA_64x256x16_F32F16F16_SSILNSP_5MajorE0ELSR_0ELNSP_7ScaleInE1ELSS_1EEEEEENS4_6LayoutISD_NS5_IJSC_NSA_ILi0EEESW_EEEEENS5_IJNS4_10UnderscoreESZ_SZ_EEEEENS4_13SM90_TMA_LOADENS4_14ComposedLayoutINS4_7SwizzleILi3ELi4ELi3EEENS4_18smem_ptr_flag_bitsILi16EEENSV_INS5_IJNSA_ILi8EEESI_EEENS5_IJSI_SC_EEEEEEEvNS4_8identityENS4_23SM90_TMA_LOAD_MULTICASTES1C_vS1D_EENS_8epilogue10collective6detail29Sm90TmaWarpSpecializedAdapterINS1H_15DefaultEpilogueISK_SL_SL_NS1G_6thread17LinearCombinationISK_Li1EffLNS1L_9ScaleType4KindE0ELNS_15FloatRoundStyleE2ESK_EENS1_15EpilogueDefaultEEEEEvvEEEEvNT_6ParamsE,"a",@progbits
	.sectionflags	@""
	.align	4
.nv.constant0._ZN7cutlass13device_kernelINS_4gemm6kernel13GemmUniversalIN4cute5tupleIJiiiiEEENS1_10collective13CollectiveMmaINS1_34MainloopSm90TmaGmmaWarpSpecializedILi2ENS5_IJNS4_1CILi2EEENSA_ILi1EEESC_EEENS1_35KernelTmaWarpSpecializedCooperativeEEENS5_IJNSA_ILi384EEENSA_ILi256EEENSA_ILi64EEEEEENS_6half_tENS5_IJlSC_lEEESK_SL_NS4_8TiledMMAINS4_8MMA_AtomIJNS4_4SM904GMMA26MMA_64x256x16_F32F16F16_SSILNSP_5MajorE0ELSR_0ELNSP_7ScaleInE1ELSS_1EEEEEENS4_6LayoutISD_NS5_IJSC_NSA_ILi0EEESW_EEEEENS5_IJNS4_10UnderscoreESZ_SZ_EEEEENS4_13SM90_TMA_LOADENS4_14ComposedLayoutINS4_7SwizzleILi3ELi4ELi3EEENS4_18smem_ptr_flag_bitsILi16EEENSV_INS5_IJNSA_ILi8EEESI_EEENS5_IJSI_SC_EEEEEEEvNS4_8identityENS4_23SM90_TMA_LOAD_MULTICASTES1C_vS1D_EENS_8epilogue10collective6detail29Sm90TmaWarpSpecializedAdapterINS1H_15DefaultEpilogueISK_SL_SL_NS1G_6thread17LinearCombinationISK_Li1EffLNS1L_9ScaleType4KindE0ELNS_15FloatRoundStyleE2ESK_EENS1_15EpilogueDefaultEEEEEvvEEEEvNT_6ParamsE:
	.zero		1664


//--------------------- SYMBOLS --------------------------

	.type		.nv.reservedSmem.offset0,@object
	.size		.nv.reservedSmem.offset0,0x4
	.type		__assertfail,@function
